//
// Generated by NVIDIA NVVM Compiler
//
// Compiler Build ID: CL-36424714
// Cuda compilation tools, release 13.0, V13.0.88
// Based on NVVM 20.0.0
//

.version 9.0
.target sm_100
.address_size 64

	// .globl	_Z6vecAddPfS_S_S_S_S_i
// _ZZ6vecDotPfS_S_S_S_S_S_iE5cache has been demoted

.visible .entry _Z6vecAddPfS_S_S_S_S_i(
	.param .u64 .ptr .align 1 _Z6vecAddPfS_S_S_S_S_i_param_0,
	.param .u64 .ptr .align 1 _Z6vecAddPfS_S_S_S_S_i_param_1,
	.param .u64 .ptr .align 1 _Z6vecAddPfS_S_S_S_S_i_param_2,
	.param .u64 .ptr .align 1 _Z6vecAddPfS_S_S_S_S_i_param_3,
	.param .u64 .ptr .align 1 _Z6vecAddPfS_S_S_S_S_i_param_4,
	.param .u64 .ptr .align 1 _Z6vecAddPfS_S_S_S_S_i_param_5,
	.param .u32 _Z6vecAddPfS_S_S_S_S_i_param_6
)
{
	.reg .pred 	%p<2>;
	.reg .b32 	%r<6>;
	.reg .b32 	%f<10>;
	.reg .b64 	%rd<20>;

	ld.param.u64 	%rd1, [_Z6vecAddPfS_S_S_S_S_i_param_0];
	ld.param.u64 	%rd2, [_Z6vecAddPfS_S_S_S_S_i_param_1];
	ld.param.u64 	%rd3, [_Z6vecAddPfS_S_S_S_S_i_param_2];
	ld.param.u64 	%rd4, [_Z6vecAddPfS_S_S_S_S_i_param_3];
	ld.param.u64 	%rd5, [_Z6vecAddPfS_S_S_S_S_i_param_4];
	ld.param.u64 	%rd6, [_Z6vecAddPfS_S_S_S_S_i_param_5];
	ld.param.u32 	%r2, [_Z6vecAddPfS_S_S_S_S_i_param_6];
	mov.u32 	%r3, %ctaid.x;
	mov.u32 	%r4, %ntid.x;
	mov.u32 	%r5, %tid.x;
	mad.lo.s32 	%r1, %r3, %r4, %r5;
	setp.ge.s32 	%p1, %r1, %r2;
	@%p1 bra 	$L__BB0_2;
	cvta.to.global.u64 	%rd7, %rd1;
	cvta.to.global.u64 	%rd8, %rd4;
	cvta.to.global.u64 	%rd9, %rd2;
	cvta.to.global.u64 	%rd10, %rd5;
	cvta.to.global.u64 	%rd11, %rd3;
	cvta.to.global.u64 	%rd12, %rd6;
	mul.wide.s32 	%rd13, %r1, 4;
	add.s64 	%rd14, %rd7, %rd13;
	ld.global.f32 	%f1, [%rd14];
	add.s64 	%rd15, %rd8, %rd13;
	ld.global.f32 	%f2, [%rd15];
	add.f32 	%f3, %f1, %f2;
	st.global.f32 	[%rd14], %f3;
	add.s64 	%rd16, %rd9, %rd13;
	ld.global.f32 	%f4, [%rd16];
	add.s64 	%rd17, %rd10, %rd13;
	ld.global.f32 	%f5, [%rd17];
	add.f32 	%f6, %f4, %f5;
	st.global.f32 	[%rd16], %f6;
	add.s64 	%rd18, %rd11, %rd13;
	ld.global.f32 	%f7, [%rd18];
	add.s64 	%rd19, %rd12, %rd13;
	ld.global.f32 	%f8, [%rd19];
	add.f32 	%f9, %f7, %f8;
	st.global.f32 	[%rd18], %f9;
$L__BB0_2:
	ret;

}
	// .globl	_Z6vecSubPfS_S_S_S_S_i
.visible .entry _Z6vecSubPfS_S_S_S_S_i(
	.param .u64 .ptr .align 1 _Z6vecSubPfS_S_S_S_S_i_param_0,
	.param .u64 .ptr .align 1 _Z6vecSubPfS_S_S_S_S_i_param_1,
	.param .u64 .ptr .align 1 _Z6vecSubPfS_S_S_S_S_i_param_2,
	.param .u64 .ptr .align 1 _Z6vecSubPfS_S_S_S_S_i_param_3,
	.param .u64 .ptr .align 1 _Z6vecSubPfS_S_S_S_S_i_param_4,
	.param .u64 .ptr .align 1 _Z6vecSubPfS_S_S_S_S_i_param_5,
	.param .u32 _Z6vecSubPfS_S_S_S_S_i_param_6
)
{
	.reg .pred 	%p<2>;
	.reg .b32 	%r<6>;
	.reg .b32 	%f<10>;
	.reg .b64 	%rd<20>;

	ld.param.u64 	%rd1, [_Z6vecSubPfS_S_S_S_S_i_param_0];
	ld.param.u64 	%rd2, [_Z6vecSubPfS_S_S_S_S_i_param_1];
	ld.param.u64 	%rd3, [_Z6vecSubPfS_S_S_S_S_i_param_2];
	ld.param.u64 	%rd4, [_Z6vecSubPfS_S_S_S_S_i_param_3];
	ld.param.u64 	%rd5, [_Z6vecSubPfS_S_S_S_S_i_param_4];
	ld.param.u64 	%rd6, [_Z6vecSubPfS_S_S_S_S_i_param_5];
	ld.param.u32 	%r2, [_Z6vecSubPfS_S_S_S_S_i_param_6];
	mov.u32 	%r3, %ctaid.x;
	mov.u32 	%r4, %ntid.x;
	mov.u32 	%r5, %tid.x;
	mad.lo.s32 	%r1, %r3, %r4, %r5;
	setp.ge.s32 	%p1, %r1, %r2;
	@%p1 bra 	$L__BB1_2;
	cvta.to.global.u64 	%rd7, %rd1;
	cvta.to.global.u64 	%rd8, %rd4;
	cvta.to.global.u64 	%rd9, %rd2;
	cvta.to.global.u64 	%rd10, %rd5;
	cvta.to.global.u64 	%rd11, %rd3;
	cvta.to.global.u64 	%rd12, %rd6;
	mul.wide.s32 	%rd13, %r1, 4;
	add.s64 	%rd14, %rd7, %rd13;
	ld.global.f32 	%f1, [%rd14];
	add.s64 	%rd15, %rd8, %rd13;
	ld.global.f32 	%f2, [%rd15];
	sub.f32 	%f3, %f1, %f2;
	st.global.f32 	[%rd14], %f3;
	add.s64 	%rd16, %rd9, %rd13;
	ld.global.f32 	%f4, [%rd16];
	add.s64 	%rd17, %rd10, %rd13;
	ld.global.f32 	%f5, [%rd17];
	sub.f32 	%f6, %f4, %f5;
	st.global.f32 	[%rd16], %f6;
	add.s64 	%rd18, %rd11, %rd13;
	ld.global.f32 	%f7, [%rd18];
	add.s64 	%rd19, %rd12, %rd13;
	ld.global.f32 	%f8, [%rd19];
	sub.f32 	%f9, %f7, %f8;
	st.global.f32 	[%rd18], %f9;
$L__BB1_2:
	ret;

}
	// .globl	_Z9NormalizePfS_S_i
.visible .entry _Z9NormalizePfS_S_i(
	.param .u64 .ptr .align 1 _Z9NormalizePfS_S_i_param_0,
	.param .u64 .ptr .align 1 _Z9NormalizePfS_S_i_param_1,
	.param .u64 .ptr .align 1 _Z9NormalizePfS_S_i_param_2,
	.param .u32 _Z9NormalizePfS_S_i_param_3
)
{
	.reg .pred 	%p<3>;
	.reg .b32 	%r<6>;
	.reg .b32 	%f<13>;
	.reg .b64 	%rd<11>;

	ld.param.u64 	%rd4, [_Z9NormalizePfS_S_i_param_0];
	ld.param.u64 	%rd5, [_Z9NormalizePfS_S_i_param_1];
	ld.param.u64 	%rd6, [_Z9NormalizePfS_S_i_param_2];
	ld.param.u32 	%r2, [_Z9NormalizePfS_S_i_param_3];
	mov.u32 	%r3, %ctaid.x;
	mov.u32 	%r4, %ntid.x;
	mov.u32 	%r5, %tid.x;
	mad.lo.s32 	%r1, %r3, %r4, %r5;
	setp.ge.s32 	%p1, %r1, %r2;
	@%p1 bra 	$L__BB2_3;
	cvta.to.global.u64 	%rd7, %rd4;
	cvta.to.global.u64 	%rd8, %rd5;
	cvta.to.global.u64 	%rd9, %rd6;
	mul.wide.s32 	%rd10, %r1, 4;
	add.s64 	%rd1, %rd7, %rd10;
	ld.global.f32 	%f1, [%rd1];
	add.s64 	%rd2, %rd8, %rd10;
	ld.global.f32 	%f3, [%rd2];
	mul.f32 	%f4, %f3, %f3;
	fma.rn.f32 	%f5, %f1, %f1, %f4;
	add.s64 	%rd3, %rd9, %rd10;
	ld.global.f32 	%f6, [%rd3];
	fma.rn.f32 	%f7, %f6, %f6, %f5;
	sqrt.rn.f32 	%f2, %f7;
	setp.leu.f32 	%p2, %f2, 0f00000000;
	@%p2 bra 	$L__BB2_3;
	div.rn.f32 	%f8, %f1, %f2;
	st.global.f32 	[%rd1], %f8;
	ld.global.f32 	%f9, [%rd2];
	div.rn.f32 	%f10, %f9, %f2;
	st.global.f32 	[%rd2], %f10;
	ld.global.f32 	%f11, [%rd3];
	div.rn.f32 	%f12, %f11, %f2;
	st.global.f32 	[%rd3], %f12;
$L__BB2_3:
	ret;

}
	// .globl	_Z6vecDotPfS_S_S_S_S_S_i
.visible .entry _Z6vecDotPfS_S_S_S_S_S_i(
	.param .u64 .ptr .align 1 _Z6vecDotPfS_S_S_S_S_S_i_param_0,
	.param .u64 .ptr .align 1 _Z6vecDotPfS_S_S_S_S_S_i_param_1,
	.param .u64 .ptr .align 1 _Z6vecDotPfS_S_S_S_S_S_i_param_2,
	.param .u64 .ptr .align 1 _Z6vecDotPfS_S_S_S_S_S_i_param_3,
	.param .u64 .ptr .align 1 _Z6vecDotPfS_S_S_S_S_S_i_param_4,
	.param .u64 .ptr .align 1 _Z6vecDotPfS_S_S_S_S_S_i_param_5,
	.param .u64 .ptr .align 1 _Z6vecDotPfS_S_S_S_S_S_i_param_6,
	.param .u32 _Z6vecDotPfS_S_S_S_S_S_i_param_7
)
{
	.reg .pred 	%p<6>;
	.reg .b32 	%r<14>;
	.reg .b32 	%f<18>;
	.reg .b64 	%rd<22>;
	// demoted variable
	.shared .align 4 .b8 _ZZ6vecDotPfS_S_S_S_S_S_iE5cache[1024];
	ld.param.u64 	%rd1, [_Z6vecDotPfS_S_S_S_S_S_i_param_0];
	ld.param.u64 	%rd2, [_Z6vecDotPfS_S_S_S_S_S_i_param_1];
	ld.param.u64 	%rd3, [_Z6vecDotPfS_S_S_S_S_S_i_param_2];
	ld.param.u64 	%rd4, [_Z6vecDotPfS_S_S_S_S_S_i_param_3];
	ld.param.u64 	%rd5, [_Z6vecDotPfS_S_S_S_S_S_i_param_4];
	ld.param.u64 	%rd6, [_Z6vecDotPfS_S_S_S_S_S_i_param_5];
	ld.param.u64 	%rd7, [_Z6vecDotPfS_S_S_S_S_S_i_param_6];
	ld.param.u32 	%r7, [_Z6vecDotPfS_S_S_S_S_S_i_param_7];
	mov.u32 	%r8, %ctaid.x;
	mov.u32 	%r13, %ntid.x;
	mov.u32 	%r2, %tid.x;
	mad.lo.s32 	%r3, %r8, %r13, %r2;
	setp.ge.s32 	%p1, %r3, %r7;
	mov.f32 	%f17, 0f00000000;
	@%p1 bra 	$L__BB3_2;
	cvta.to.global.u64 	%rd8, %rd1;
	cvta.to.global.u64 	%rd9, %rd4;
	cvta.to.global.u64 	%rd10, %rd2;
	cvta.to.global.u64 	%rd11, %rd5;
	cvta.to.global.u64 	%rd12, %rd3;
	cvta.to.global.u64 	%rd13, %rd6;
	mul.wide.s32 	%rd14, %r3, 4;
	add.s64 	%rd15, %rd8, %rd14;
	ld.global.f32 	%f4, [%rd15];
	add.s64 	%rd16, %rd9, %rd14;
	ld.global.f32 	%f5, [%rd16];
	add.s64 	%rd17, %rd10, %rd14;
	ld.global.f32 	%f6, [%rd17];
	add.s64 	%rd18, %rd11, %rd14;
	ld.global.f32 	%f7, [%rd18];
	mul.f32 	%f8, %f6, %f7;
	fma.rn.f32 	%f9, %f4, %f5, %f8;
	add.s64 	%rd19, %rd12, %rd14;
	ld.global.f32 	%f10, [%rd19];
	add.s64 	%rd20, %rd13, %rd14;
	ld.global.f32 	%f11, [%rd20];
	fma.rn.f32 	%f17, %f10, %f11, %f9;
$L__BB3_2:
	shl.b32 	%r9, %r2, 2;
	mov.u32 	%r10, _ZZ6vecDotPfS_S_S_S_S_S_iE5cache;
	add.s32 	%r4, %r10, %r9;
	st.shared.f32 	[%r4], %f17;
	bar.sync 	0;
	setp.lt.u32 	%p2, %r13, 2;
	@%p2 bra 	$L__BB3_6;
$L__BB3_3:
	shr.u32 	%r6, %r13, 1;
	setp.ge.u32 	%p3, %r2, %r6;
	@%p3 bra 	$L__BB3_5;
	shl.b32 	%r11, %r6, 2;
	add.s32 	%r12, %r4, %r11;
	ld.shared.f32 	%f12, [%r12];
	ld.shared.f32 	%f13, [%r4];
	add.f32 	%f14, %f12, %f13;
	st.shared.f32 	[%r4], %f14;
$L__BB3_5:
	bar.sync 	0;
	setp.gt.u32 	%p4, %r13, 3;
	mov.u32 	%r13, %r6;
	@%p4 bra 	$L__BB3_3;
$L__BB3_6:
	setp.ne.s32 	%p5, %r2, 0;
	@%p5 bra 	$L__BB3_8;
	ld.shared.f32 	%f15, [_ZZ6vecDotPfS_S_S_S_S_S_iE5cache];
	cvta.to.global.u64 	%rd21, %rd7;
	atom.global.add.f32 	%f16, [%rd21], %f15;
$L__BB3_8:
	ret;

}
	// .globl	_Z8vecCrossPfS_S_S_S_S_S_S_S_i
.visible .entry _Z8vecCrossPfS_S_S_S_S_S_S_S_i(
	.param .u64 .ptr .align 1 _Z8vecCrossPfS_S_S_S_S_S_S_S_i_param_0,
	.param .u64 .ptr .align 1 _Z8vecCrossPfS_S_S_S_S_S_S_S_i_param_1,
	.param .u64 .ptr .align 1 _Z8vecCrossPfS_S_S_S_S_S_S_S_i_param_2,
	.param .u64 .ptr .align 1 _Z8vecCrossPfS_S_S_S_S_S_S_S_i_param_3,
	.param .u64 .ptr .align 1 _Z8vecCrossPfS_S_S_S_S_S_S_S_i_param_4,
	.param .u64 .ptr .align 1 _Z8vecCrossPfS_S_S_S_S_S_S_S_i_param_5,
	.param .u64 .ptr .align 1 _Z8vecCrossPfS_S_S_S_S_S_S_S_i_param_6,
	.param .u64 .ptr .align 1 _Z8vecCrossPfS_S_S_S_S_S_S_S_i_param_7,
	.param .u64 .ptr .align 1 _Z8vecCrossPfS_S_S_S_S_S_S_S_i_param_8,
	.param .u32 _Z8vecCrossPfS_S_S_S_S_S_S_S_i_param_9
)
{
	.reg .pred 	%p<2>;
	.reg .b32 	%r<6>;
	.reg .b32 	%f<22>;
	.reg .b64 	%rd<30>;

	ld.param.u64 	%rd2, [_Z8vecCrossPfS_S_S_S_S_S_S_S_i_param_1];
	ld.param.u64 	%rd3, [_Z8vecCrossPfS_S_S_S_S_S_S_S_i_param_2];
	ld.param.u64 	%rd4, [_Z8vecCrossPfS_S_S_S_S_S_S_S_i_param_3];
	ld.param.u64 	%rd5, [_Z8vecCrossPfS_S_S_S_S_S_S_S_i_param_4];
	ld.param.u64 	%rd6, [_Z8vecCrossPfS_S_S_S_S_S_S_S_i_param_5];
	ld.param.u64 	%rd7, [_Z8vecCrossPfS_S_S_S_S_S_S_S_i_param_6];
	ld.param.u64 	%rd8, [_Z8vecCrossPfS_S_S_S_S_S_S_S_i_param_7];
	ld.param.u64 	%rd9, [_Z8vecCrossPfS_S_S_S_S_S_S_S_i_param_8];
	ld.param.u32 	%r2, [_Z8vecCrossPfS_S_S_S_S_S_S_S_i_param_9];
	mov.u32 	%r3, %ctaid.x;
	mov.u32 	%r4, %ntid.x;
	mov.u32 	%r5, %tid.x;
	mad.lo.s32 	%r1, %r3, %r4, %r5;
	setp.ge.s32 	%p1, %r1, %r2;
	@%p1 bra 	$L__BB4_2;
	ld.param.u64 	%rd29, [_Z8vecCrossPfS_S_S_S_S_S_S_S_i_param_0];
	cvta.to.global.u64 	%rd10, %rd2;
	cvta.to.global.u64 	%rd11, %rd6;
	cvta.to.global.u64 	%rd12, %rd3;
	cvta.to.global.u64 	%rd13, %rd5;
	cvta.to.global.u64 	%rd14, %rd7;
	cvta.to.global.u64 	%rd15, %rd4;
	cvta.to.global.u64 	%rd16, %rd29;
	cvta.to.global.u64 	%rd17, %rd8;
	cvta.to.global.u64 	%rd18, %rd9;
	mul.wide.s32 	%rd19, %r1, 4;
	add.s64 	%rd20, %rd10, %rd19;
	ld.global.f32 	%f1, [%rd20];
	add.s64 	%rd21, %rd11, %rd19;
	ld.global.f32 	%f2, [%rd21];
	mul.f32 	%f3, %f1, %f2;
	add.s64 	%rd22, %rd12, %rd19;
	ld.global.f32 	%f4, [%rd22];
	add.s64 	%rd23, %rd13, %rd19;
	ld.global.f32 	%f5, [%rd23];
	mul.f32 	%f6, %f4, %f5;
	sub.f32 	%f7, %f3, %f6;
	add.s64 	%rd24, %rd14, %rd19;
	st.global.f32 	[%rd24], %f7;
	ld.global.f32 	%f8, [%rd22];
	add.s64 	%rd25, %rd15, %rd19;
	ld.global.f32 	%f9, [%rd25];
	mul.f32 	%f10, %f8, %f9;
	add.s64 	%rd26, %rd16, %rd19;
	ld.global.f32 	%f11, [%rd26];
	ld.global.f32 	%f12, [%rd21];
	mul.f32 	%f13, %f11, %f12;
	sub.f32 	%f14, %f10, %f13;
	add.s64 	%rd27, %rd17, %rd19;
	st.global.f32 	[%rd27], %f14;
	ld.global.f32 	%f15, [%rd26];
	ld.global.f32 	%f16, [%rd23];
	mul.f32 	%f17, %f15, %f16;
	ld.global.f32 	%f18, [%rd20];
	ld.global.f32 	%f19, [%rd25];
	mul.f32 	%f20, %f18, %f19;
	sub.f32 	%f21, %f17, %f20;
	add.s64 	%rd28, %rd18, %rd19;
	st.global.f32 	[%rd28], %f21;
$L__BB4_2:
	ret;

}
	// .globl	_Z23IntersectTriangleKernelP3RayP8TriangleP12IntersectionPbii
.visible .entry _Z23IntersectTriangleKernelP3RayP8TriangleP12IntersectionPbii(
	.param .u64 .ptr .align 1 _Z23IntersectTriangleKernelP3RayP8TriangleP12IntersectionPbii_param_0,
	.param .u64 .ptr .align 1 _Z23IntersectTriangleKernelP3RayP8TriangleP12IntersectionPbii_param_1,
	.param .u64 .ptr .align 1 _Z23IntersectTriangleKernelP3RayP8TriangleP12IntersectionPbii_param_2,
	.param .u64 .ptr .align 1 _Z23IntersectTriangleKernelP3RayP8TriangleP12IntersectionPbii_param_3,
	.param .u32 _Z23IntersectTriangleKernelP3RayP8TriangleP12IntersectionPbii_param_4,
	.param .u32 _Z23IntersectTriangleKernelP3RayP8TriangleP12IntersectionPbii_param_5
)
{
	.reg .pred 	%p<10>;
	.reg .b16 	%rs<6>;
	.reg .b32 	%r<11>;
	.reg .b32 	%f<76>;
	.reg .b64 	%rd<26>;
	.reg .b64 	%fd<2>;

	ld.param.u64 	%rd4, [_Z23IntersectTriangleKernelP3RayP8TriangleP12IntersectionPbii_param_1];
	ld.param.u64 	%rd5, [_Z23IntersectTriangleKernelP3RayP8TriangleP12IntersectionPbii_param_2];
	ld.param.u64 	%rd6, [_Z23IntersectTriangleKernelP3RayP8TriangleP12IntersectionPbii_param_3];
	ld.param.u32 	%r3, [_Z23IntersectTriangleKernelP3RayP8TriangleP12IntersectionPbii_param_4];
	ld.param.u32 	%r2, [_Z23IntersectTriangleKernelP3RayP8TriangleP12IntersectionPbii_param_5];
	cvta.to.global.u64 	%rd1, %rd6;
	mov.u32 	%r4, %ctaid.x;
	mov.u32 	%r5, %ntid.x;
	mov.u32 	%r6, %tid.x;
	mad.lo.s32 	%r1, %r4, %r5, %r6;
	mul.lo.s32 	%r7, %r2, %r3;
	setp.ge.s32 	%p1, %r1, %r7;
	@%p1 bra 	$L__BB5_10;
	ld.param.u64 	%rd25, [_Z23IntersectTriangleKernelP3RayP8TriangleP12IntersectionPbii_param_0];
	cvta.to.global.u64 	%rd7, %rd25;
	cvta.to.global.u64 	%rd8, %rd4;
	div.s32 	%r8, %r1, %r2;
	mul.lo.s32 	%r9, %r8, %r2;
	sub.s32 	%r10, %r1, %r9;
	mul.wide.s32 	%rd9, %r8, 24;
	add.s64 	%rd10, %rd7, %rd9;
	ld.global.f32 	%f1, [%rd10];
	ld.global.f32 	%f2, [%rd10+4];
	ld.global.f32 	%f3, [%rd10+8];
	ld.global.f32 	%f4, [%rd10+12];
	ld.global.f32 	%f5, [%rd10+16];
	ld.global.f32 	%f6, [%rd10+20];
	mul.wide.s32 	%rd11, %r10, 48;
	add.s64 	%rd2, %rd8, %rd11;
	ld.global.f32 	%f7, [%rd2];
	ld.global.f32 	%f8, [%rd2+4];
	ld.global.f32 	%f9, [%rd2+8];
	ld.global.f32 	%f32, [%rd2+12];
	ld.global.f32 	%f33, [%rd2+16];
	ld.global.f32 	%f34, [%rd2+20];
	ld.global.f32 	%f35, [%rd2+24];
	ld.global.f32 	%f36, [%rd2+28];
	ld.global.f32 	%f37, [%rd2+32];
	ld.global.f32 	%f10, [%rd2+36];
	sub.f32 	%f11, %f32, %f7;
	sub.f32 	%f12, %f35, %f7;
	sub.f32 	%f13, %f33, %f8;
	sub.f32 	%f14, %f36, %f8;
	sub.f32 	%f15, %f34, %f9;
	sub.f32 	%f16, %f37, %f9;
	mul.f32 	%f38, %f5, %f16;
	mul.f32 	%f39, %f6, %f14;
	sub.f32 	%f17, %f38, %f39;
	mul.f32 	%f40, %f6, %f12;
	mul.f32 	%f41, %f4, %f16;
	sub.f32 	%f18, %f40, %f41;
	mul.f32 	%f42, %f4, %f14;
	mul.f32 	%f43, %f5, %f12;
	sub.f32 	%f19, %f42, %f43;
	mul.f32 	%f44, %f18, %f13;
	fma.rn.f32 	%f45, %f17, %f11, %f44;
	fma.rn.f32 	%f20, %f19, %f15, %f45;
	abs.f32 	%f46, %f20;
	setp.geu.f32 	%p2, %f46, 0f3727C5AC;
	@%p2 bra 	$L__BB5_3;
	cvt.s64.s32 	%rd23, %r1;
	add.s64 	%rd24, %rd1, %rd23;
	mov.b16 	%rs5, 0;
	st.global.u8 	[%rd24], %rs5;
	bra.uni 	$L__BB5_10;
$L__BB5_3:
	ld.global.f32 	%f21, [%rd2+40];
	ld.global.f32 	%f22, [%rd2+44];
	rcp.rn.f32 	%f23, %f20;
	sub.f32 	%f24, %f1, %f7;
	sub.f32 	%f25, %f2, %f8;
	sub.f32 	%f26, %f3, %f9;
	mul.f32 	%f47, %f18, %f25;
	fma.rn.f32 	%f48, %f17, %f24, %f47;
	fma.rn.f32 	%f49, %f19, %f26, %f48;
	mul.f32 	%f27, %f23, %f49;
	setp.geu.f32 	%p3, %f27, 0f00000000;
	setp.leu.f32 	%p4, %f27, 0f3F800000;
	and.pred  	%p5, %p3, %p4;
	@%p5 bra 	$L__BB5_5;
	cvt.s64.s32 	%rd21, %r1;
	add.s64 	%rd22, %rd1, %rd21;
	mov.b16 	%rs4, 0;
	st.global.u8 	[%rd22], %rs4;
	bra.uni 	$L__BB5_10;
$L__BB5_5:
	mul.f32 	%f50, %f25, %f15;
	mul.f32 	%f51, %f26, %f13;
	sub.f32 	%f28, %f50, %f51;
	mul.f32 	%f52, %f26, %f11;
	mul.f32 	%f53, %f24, %f15;
	sub.f32 	%f29, %f52, %f53;
	mul.f32 	%f54, %f24, %f13;
	mul.f32 	%f55, %f25, %f11;
	sub.f32 	%f30, %f54, %f55;
	mul.f32 	%f56, %f29, %f5;
	fma.rn.f32 	%f57, %f28, %f4, %f56;
	fma.rn.f32 	%f58, %f30, %f6, %f57;
	mul.f32 	%f59, %f23, %f58;
	setp.geu.f32 	%p6, %f59, 0f00000000;
	add.f32 	%f60, %f27, %f59;
	setp.leu.f32 	%p7, %f60, 0f3F800000;
	and.pred  	%p8, %p6, %p7;
	@%p8 bra 	$L__BB5_7;
	cvt.s64.s32 	%rd19, %r1;
	add.s64 	%rd20, %rd1, %rd19;
	mov.b16 	%rs3, 0;
	st.global.u8 	[%rd20], %rs3;
	bra.uni 	$L__BB5_10;
$L__BB5_7:
	mul.f32 	%f61, %f29, %f14;
	fma.rn.f32 	%f62, %f28, %f12, %f61;
	fma.rn.f32 	%f63, %f30, %f16, %f62;
	mul.f32 	%f31, %f23, %f63;
	cvt.f64.f32 	%fd1, %f31;
	setp.leu.f64 	%p9, %fd1, 0d3EE4F8B588E368F1;
	@%p9 bra 	$L__BB5_9;
	cvt.s64.s32 	%rd14, %r1;
	cvta.to.global.u64 	%rd15, %rd5;
	mul.wide.s32 	%rd16, %r1, 52;
	add.s64 	%rd17, %rd15, %rd16;
	fma.rn.f32 	%f64, %f31, %f4, %f1;
	st.global.f32 	[%rd17], %f64;
	st.global.f32 	[%rd17+12], %f10;
	mul.f32 	%f65, %f13, %f16;
	mul.f32 	%f66, %f15, %f14;
	sub.f32 	%f67, %f65, %f66;
	st.global.f32 	[%rd17+24], %f67;
	st.global.f32 	[%rd17+36], %f4;
	fma.rn.f32 	%f68, %f31, %f5, %f2;
	st.global.f32 	[%rd17+4], %f68;
	st.global.f32 	[%rd17+16], %f21;
	mul.f32 	%f69, %f15, %f12;
	mul.f32 	%f70, %f11, %f16;
	sub.f32 	%f71, %f69, %f70;
	st.global.f32 	[%rd17+28], %f71;
	st.global.f32 	[%rd17+40], %f5;
	fma.rn.f32 	%f72, %f31, %f6, %f3;
	st.global.f32 	[%rd17+8], %f72;
	st.global.f32 	[%rd17+20], %f22;
	mul.f32 	%f73, %f11, %f14;
	mul.f32 	%f74, %f13, %f12;
	sub.f32 	%f75, %f73, %f74;
	st.global.f32 	[%rd17+32], %f75;
	st.global.f32 	[%rd17+44], %f6;
	st.global.f32 	[%rd17+48], %f31;
	add.s64 	%rd18, %rd1, %rd14;
	mov.b16 	%rs2, 1;
	st.global.u8 	[%rd18], %rs2;
	bra.uni 	$L__BB5_10;
$L__BB5_9:
	cvt.s64.s32 	%rd12, %r1;
	add.s64 	%rd13, %rd1, %rd12;
	mov.b16 	%rs1, 0;
	st.global.u8 	[%rd13], %rs1;
$L__BB5_10:
	ret;

}


// ===== COMPILED SASS (sm_100) =====

	.target	sm_100

	.elftype	@"ET_EXEC"


//--------------------- .note.nv.tkinfo           --------------------------
	.section	.note.nv.tkinfo,"",@"SHT_NOTE"
	.sectionflags	@"SHF_NOTE_NV_TKINFO"
	.tkinfo
        /*0018*/ 	.word	0x00000002
        /*0030*/ 	.string	""
        /*0030*/ 	.string	"ptxas"
        /*0030*/ 	.string	"Cuda compilation tools, release 13.0, V13.0.88"
        /*0030*/ 	.string	"Build cuda_13.0.r13.0/compiler.36424714_0"
        /*0030*/ 	.string	"-arch sm_100 -m 64 "



//--------------------- .note.nv.cuinfo           --------------------------
	.section	.note.nv.cuinfo,"",@"SHT_NOTE"
	.sectionflags	@"SHF_NOTE_NV_CUINFO"
        /*0018*/ 	.short	0x0002
        /*001a*/ 	.short	0x0064
        /*001c*/ 	.short	0x0082
	.zero		2


//--------------------- .nv.info                  --------------------------
	.section	.nv.info,"",@"SHT_CUDA_INFO"
	.align	4


	//----- nvinfo : EIATTR_REGCOUNT
	.align		4
        /*0000*/ 	.byte	0x04, 0x2f
        /*0002*/ 	.short	(.L_1 - .L_0)
	.align		4
.L_0:
        /*0004*/ 	.word	index@(_Z6vecAddPfS_S_S_S_S_i)
        /*0008*/ 	.word	0x00000014


	//----- nvinfo : EIATTR_FRAME_SIZE
	.align		4
.L_1:
        /*000c*/ 	.byte	0x04, 0x11
        /*000e*/ 	.short	(.L_3 - .L_2)
	.align		4
.L_2:
        /*0010*/ 	.word	index@(_Z6vecAddPfS_S_S_S_S_i)
        /*0014*/ 	.word	0x00000000


	//----- nvinfo : EIATTR_REGCOUNT
	.align		4
.L_3:
        /*0018*/ 	.byte	0x04, 0x2f
        /*001a*/ 	.short	(.L_5 - .L_4)
	.align		4
.L_4:
        /*001c*/ 	.word	index@(_Z6vecSubPfS_S_S_S_S_i)
        /*0020*/ 	.word	0x00000014


	//----- nvinfo : EIATTR_FRAME_SIZE
	.align		4
.L_5:
        /*0024*/ 	.byte	0x04, 0x11
        /*0026*/ 	.short	(.L_7 - .L_6)
	.align		4
.L_6:
        /*0028*/ 	.word	index@(_Z6vecSubPfS_S_S_S_S_i)
        /*002c*/ 	.word	0x00000000


	//----- nvinfo : EIATTR_REGCOUNT
	.align		4
.L_7:
        /*0030*/ 	.byte	0x04, 0x2f
        /*0032*/ 	.short	(.L_9 - .L_8)
	.align		4
.L_8:
        /*0034*/ 	.word	index@(_Z9NormalizePfS_S_i)
        /*0038*/ 	.word	0x00000016


	//----- nvinfo : EIATTR_FRAME_SIZE
	.align		4
.L_9:
        /*003c*/ 	.byte	0x04, 0x11
        /*003e*/ 	.short	(.L_11 - .L_10)
	.align		4
.L_10:
        /*0040*/ 	.word	index@($__internal_2_$__cuda_sm3x_div_rn_noftz_f32_slowpath)
        /*0044*/ 	.word	0x00000000


	//----- nvinfo : EIATTR_FRAME_SIZE
	.align		4
.L_11:
        /*0048*/ 	.byte	0x04, 0x11
        /*004a*/ 	.short	(.L_13 - .L_12)
	.align		4
.L_12:
        /*004c*/ 	.word	index@($__internal_1_$__cuda_sm20_sqrt_rn_f32_slowpath)
        /*0050*/ 	.word	0x00000000


	//----- nvinfo : EIATTR_FRAME_SIZE
	.align		4
.L_13:
        /*0054*/ 	.byte	0x04, 0x11
        /*0056*/ 	.short	(.L_15 - .L_14)
	.align		4
.L_14:
        /*0058*/ 	.word	index@(_Z9NormalizePfS_S_i)
        /*005c*/ 	.word	0x00000000


	//----- nvinfo : EIATTR_REGCOUNT
	.align		4
.L_15:
        /*0060*/ 	.byte	0x04, 0x2f
        /*0062*/ 	.short	(.L_17 - .L_16)
	.align		4
.L_16:
        /*0064*/ 	.word	index@(_Z6vecDotPfS_S_S_S_S_S_i)
        /*0068*/ 	.word	0x00000014


	//----- nvinfo : EIATTR_FRAME_SIZE
	.align		4
.L_17:
        /*006c*/ 	.byte	0x04, 0x11
        /*006e*/ 	.short	(.L_19 - .L_18)
	.align		4
.L_18:
        /*0070*/ 	.word	index@(_Z6vecDotPfS_S_S_S_S_S_i)
        /*0074*/ 	.word	0x00000000


	//----- nvinfo : EIATTR_REGCOUNT
	.align		4
.L_19:
        /*0078*/ 	.byte	0x04, 0x2f
        /*007a*/ 	.short	(.L_21 - .L_20)
	.align		4
.L_20:
        /*007c*/ 	.word	index@(_Z8vecCrossPfS_S_S_S_S_S_S_S_i)
        /*0080*/ 	.word	0x0000001a


	//----- nvinfo : EIATTR_FRAME_SIZE
	.align		4
.L_21:
        /*0084*/ 	.byte	0x04, 0x11
        /*0086*/ 	.short	(.L_23 - .L_22)
	.align		4
.L_22:
        /*0088*/ 	.word	index@(_Z8vecCrossPfS_S_S_S_S_S_S_S_i)
        /*008c*/ 	.word	0x00000000


	//----- nvinfo : EIATTR_REGCOUNT
	.align		4
.L_23:
        /*0090*/ 	.byte	0x04, 0x2f
        /*0092*/ 	.short	(.L_25 - .L_24)
	.align		4
.L_24:
        /*0094*/ 	.word	index@(_Z23IntersectTriangleKernelP3RayP8TriangleP12IntersectionPbii)
        /*0098*/ 	.word	0x00000020


	//----- nvinfo : EIATTR_FRAME_SIZE
	.align		4
.L_25:
        /*009c*/ 	.byte	0x04, 0x11
        /*009e*/ 	.short	(.L_27 - .L_26)
	.align		4
.L_26:
        /*00a0*/ 	.word	index@($__internal_0_$__cuda_sm20_rcp_rn_f32_slowpath)
        /*00a4*/ 	.word	0x00000000


	//----- nvinfo : EIATTR_FRAME_SIZE
	.align		4
.L_27:
        /*00a8*/ 	.byte	0x04, 0x11
        /*00aa*/ 	.short	(.L_29 - .L_28)
	.align		4
.L_28:
        /*00ac*/ 	.word	index@(_Z23IntersectTriangleKernelP3RayP8TriangleP12IntersectionPbii)
        /*00b0*/ 	.word	0x00000000


	//----- nvinfo : EIATTR_MIN_STACK_SIZE
	.align		4
.L_29:
        /*00b4*/ 	.byte	0x04, 0x12
        /*00b6*/ 	.short	(.L_31 - .L_30)
	.align		4
.L_30:
        /*00b8*/ 	.word	index@(_Z23IntersectTriangleKernelP3RayP8TriangleP12IntersectionPbii)
        /*00bc*/ 	.word	0x00000000


	//----- nvinfo : EIATTR_MIN_STACK_SIZE
	.align		4
.L_31:
        /*00c0*/ 	.byte	0x04, 0x12
        /*00c2*/ 	.short	(.L_33 - .L_32)
	.align		4
.L_32:
        /*00c4*/ 	.word	index@(_Z8vecCrossPfS_S_S_S_S_S_S_S_i)
        /*00c8*/ 	.word	0x00000000


	//----- nvinfo : EIATTR_MIN_STACK_SIZE
	.align		4
.L_33:
        /*00cc*/ 	.byte	0x04, 0x12
        /*00ce*/ 	.short	(.L_35 - .L_34)
	.align		4
.L_34:
        /*00d0*/ 	.word	index@(_Z6vecDotPfS_S_S_S_S_S_i)
        /*00d4*/ 	.word	0x00000000


	//----- nvinfo : EIATTR_MIN_STACK_SIZE
	.align		4
.L_35:
        /*00d8*/ 	.byte	0x04, 0x12
        /*00da*/ 	.short	(.L_37 - .L_36)
	.align		4
.L_36:
        /*00dc*/ 	.word	index@(_Z9NormalizePfS_S_i)
        /*00e0*/ 	.word	0x00000000


	//----- nvinfo : EIATTR_MIN_STACK_SIZE
	.align		4
.L_37:
        /*00e4*/ 	.byte	0x04, 0x12
        /*00e6*/ 	.short	(.L_39 - .L_38)
	.align		4
.L_38:
        /*00e8*/ 	.word	index@(_Z6vecSubPfS_S_S_S_S_i)
        /*00ec*/ 	.word	0x00000000


	//----- nvinfo : EIATTR_MIN_STACK_SIZE
	.align		4
.L_39:
        /*00f0*/ 	.byte	0x04, 0x12
        /*00f2*/ 	.short	(.L_41 - .L_40)
	.align		4
.L_40:
        /*00f4*/ 	.word	index@(_Z6vecAddPfS_S_S_S_S_i)
        /*00f8*/ 	.word	0x00000000
.L_41:


//--------------------- .nv.compat                --------------------------
	.section	.nv.compat,"",@"SHT_CUDA_COMPAT_INFO"
	.align	4
        /*0000*/ 	.byte	0x02, 0x09, 0x00, 0x00, 0x02, 0x02, 0x01, 0x00, 0x02, 0x05, 0x05, 0x00, 0x03, 0x07, 0x01, 0x01
        /*0010*/ 	.byte	0x02, 0x03, 0x00, 0x00, 0x02, 0x06, 0x01, 0x00, 0x04, 0x0b, 0x08, 0x00, 0x01, 0x00, 0x00, 0x00
        /*0020*/ 	.byte	0x00, 0x00, 0x00, 0x00


//--------------------- .nv.info._Z23IntersectTriangleKernelP3RayP8TriangleP12IntersectionPbii --------------------------
	.section	.nv.info._Z23IntersectTriangleKernelP3RayP8TriangleP12IntersectionPbii,"",@"SHT_CUDA_INFO"
	.sectionflags	@""
	.align	4


	//----- nvinfo : EIATTR_CUDA_API_VERSION
	.align		4
        /*0000*/ 	.byte	0x04, 0x37
        /*0002*/ 	.short	(.L_43 - .L_42)
.L_42:
        /*0004*/ 	.word	0x00000082


	//----- nvinfo : EIATTR_KPARAM_INFO
	.align		4
.L_43:
        /*0008*/ 	.byte	0x04, 0x17
        /*000a*/ 	.short	(.L_45 - .L_44)
.L_44:
        /*000c*/ 	.word	0x00000000
        /*0010*/ 	.short	0x0005
        /*0012*/ 	.short	0x0024
        /*0014*/ 	.byte	0x00, 0xf0, 0x11, 0x00


	//----- nvinfo : EIATTR_KPARAM_INFO
	.align		4
.L_45:
        /*0018*/ 	.byte	0x04, 0x17
        /*001a*/ 	.short	(.L_47 - .L_46)
.L_46:
        /*001c*/ 	.word	0x00000000
        /*0020*/ 	.short	0x0004
        /*0022*/ 	.short	0x0020
        /*0024*/ 	.byte	0x00, 0xf0, 0x11, 0x00


	//----- nvinfo : EIATTR_KPARAM_INFO
	.align		4
.L_47:
        /*0028*/ 	.byte	0x04, 0x17
        /*002a*/ 	.short	(.L_49 - .L_48)
.L_48:
        /*002c*/ 	.word	0x00000000
        /*0030*/ 	.short	0x0003
        /*0032*/ 	.short	0x0018
        /*0034*/ 	.byte	0x00, 0xf5, 0x21, 0x00


	//----- nvinfo : EIATTR_KPARAM_INFO
	.align		4
.L_49:
        /*0038*/ 	.byte	0x04, 0x17
        /*003a*/ 	.short	(.L_51 - .L_50)
.L_50:
        /*003c*/ 	.word	0x00000000
        /*0040*/ 	.short	0x0002
        /*0042*/ 	.short	0x0010
        /*0044*/ 	.byte	0x00, 0xf5, 0x21, 0x00


	//----- nvinfo : EIATTR_KPARAM_INFO
	.align		4
.L_51:
        /*0048*/ 	.byte	0x04, 0x17
        /*004a*/ 	.short	(.L_53 - .L_52)
.L_52:
        /*004c*/ 	.word	0x00000000
        /*0050*/ 	.short	0x0001
        /*0052*/ 	.short	0x0008
        /*0054*/ 	.byte	0x00, 0xf5, 0x21, 0x00


	//----- nvinfo : EIATTR_KPARAM_INFO
	.align		4
.L_53:
        /*0058*/ 	.byte	0x04, 0x17
        /*005a*/ 	.short	(.L_55 - .L_54)
.L_54:
        /*005c*/ 	.word	0x00000000
        /*0060*/ 	.short	0x0000
        /*0062*/ 	.short	0x0000
        /*0064*/ 	.byte	0x00, 0xf5, 0x21, 0x00


	//----- nvinfo : EIATTR_SPARSE_MMA_MASK
	.align		4
.L_55:
        /*0068*/ 	.byte	0x03, 0x50
        /*006a*/ 	.short	0x0000


	//----- nvinfo : EIATTR_MAXREG_COUNT
	.align		4
        /*006c*/ 	.byte	0x03, 0x1b
        /*006e*/ 	.short	0x00ff


	//----- nvinfo : EIATTR_MERCURY_ISA_VERSION
	.align		4
        /*0070*/ 	.byte	0x03, 0x5f
        /*0072*/ 	.short	0x0101


	//----- nvinfo : EIATTR_VRC_CTA_INIT_COUNT
	.align		4
        /*0074*/ 	.byte	0x02, 0x4a
	.zero		1
	.zero		1


	//----- nvinfo : EIATTR_EXIT_INSTR_OFFSETS
	.align		4
        /*0078*/ 	.byte	0x04, 0x1c
        /*007a*/ 	.short	(.L_57 - .L_56)


	//   ....[0]....
.L_56:
        /*007c*/ 	.word	0x00000080


	//   ....[1]....
        /*0080*/ 	.word	0x000004b0


	//   ....[2]....
        /*0084*/ 	.word	0x00000690


	//   ....[3]....
        /*0088*/ 	.word	0x000007b0


	//   ....[4]....
        /*008c*/ 	.word	0x00000a20


	//   ....[5]....
        /*0090*/ 	.word	0x00000a70


	//----- nvinfo : EIATTR_CRS_STACK_SIZE
	.align		4
.L_57:
        /*0094*/ 	.byte	0x04, 0x1e
        /*0096*/ 	.short	(.L_59 - .L_58)
.L_58:
        /*0098*/ 	.word	0x00000000


	//----- nvinfo : EIATTR_CBANK_PARAM_SIZE
	.align		4
.L_59:
        /*009c*/ 	.byte	0x03, 0x19
        /*009e*/ 	.short	0x0028


	//----- nvinfo : EIATTR_PARAM_CBANK
	.align		4
        /*00a0*/ 	.byte	0x04, 0x0a
        /*00a2*/ 	.short	(.L_61 - .L_60)
	.align		4
.L_60:
        /*00a4*/ 	.word	index@(.nv.constant0._Z23IntersectTriangleKernelP3RayP8TriangleP12IntersectionPbii)
        /*00a8*/ 	.short	0x0380
        /*00aa*/ 	.short	0x0028


	//----- nvinfo : EIATTR_SW_WAR
	.align		4
.L_61:
        /*00ac*/ 	.byte	0x04, 0x36
        /*00ae*/ 	.short	(.L_63 - .L_62)
.L_62:
        /*00b0*/ 	.word	0x00000008
.L_63:


//--------------------- .nv.info._Z8vecCrossPfS_S_S_S_S_S_S_S_i --------------------------
	.section	.nv.info._Z8vecCrossPfS_S_S_S_S_S_S_S_i,"",@"SHT_CUDA_INFO"
	.sectionflags	@""
	.align	4


	//----- nvinfo : EIATTR_CUDA_API_VERSION
	.align		4
        /*0000*/ 	.byte	0x04, 0x37
        /*0002*/ 	.short	(.L_65 - .L_64)
.L_64:
        /*0004*/ 	.word	0x00000082


	//----- nvinfo : EIATTR_KPARAM_INFO
	.align		4
.L_65:
        /*0008*/ 	.byte	0x04, 0x17
        /*000a*/ 	.short	(.L_67 - .L_66)
.L_66:
        /*000c*/ 	.word	0x00000000
        /*0010*/ 	.short	0x0009
        /*0012*/ 	.short	0x0048
        /*0014*/ 	.byte	0x00, 0xf0, 0x11, 0x00


	//----- nvinfo : EIATTR_KPARAM_INFO
	.align		4
.L_67:
        /*0018*/ 	.byte	0x04, 0x17
        /*001a*/ 	.short	(.L_69 - .L_68)
.L_68:
        /*001c*/ 	.word	0x00000000
        /*0020*/ 	.short	0x0008
        /*0022*/ 	.short	0x0040
        /*0024*/ 	.byte	0x00, 0xf5, 0x21, 0x00


	//----- nvinfo : EIATTR_KPARAM_INFO
	.align		4
.L_69:
        /*0028*/ 	.byte	0x04, 0x17
        /*002a*/ 	.short	(.L_71 - .L_70)
.L_70:
        /*002c*/ 	.word	0x00000000
        /*0030*/ 	.short	0x0007
        /*0032*/ 	.short	0x0038
        /*0034*/ 	.byte	0x00, 0xf5, 0x21, 0x00


	//----- nvinfo : EIATTR_KPARAM_INFO
	.align		4
.L_71:
        /*0038*/ 	.byte	0x04, 0x17
        /*003a*/ 	.short	(.L_73 - .L_72)
.L_72:
        /*003c*/ 	.word	0x00000000
        /*0040*/ 	.short	0x0006
        /*0042*/ 	.short	0x0030
        /*0044*/ 	.byte	0x00, 0xf5, 0x21, 0x00


	//----- nvinfo : EIATTR_KPARAM_INFO
	.align		4
.L_73:
        /*0048*/ 	.byte	0x04, 0x17
        /*004a*/ 	.short	(.L_75 - .L_74)
.L_74:
        /*004c*/ 	.word	0x00000000
        /*0050*/ 	.short	0x0005
        /*0052*/ 	.short	0x0028
        /*0054*/ 	.byte	0x00, 0xf5, 0x21, 0x00


	//----- nvinfo : EIATTR_KPARAM_INFO
	.align		4
.L_75:
        /*0058*/ 	.byte	0x04, 0x17
        /*005a*/ 	.short	(.L_77 - .L_76)
.L_76:
        /*005c*/ 	.word	0x00000000
        /*0060*/ 	.short	0x0004
        /*0062*/ 	.short	0x0020
        /*0064*/ 	.byte	0x00, 0xf5, 0x21, 0x00


	//----- nvinfo : EIATTR_KPARAM_INFO
	.align		4
.L_77:
        /*0068*/ 	.byte	0x04, 0x17
        /*006a*/ 	.short	(.L_79 - .L_78)
.L_78:
        /*006c*/ 	.word	0x00000000
        /*0070*/ 	.short	0x0003
        /*0072*/ 	.short	0x0018
        /*0074*/ 	.byte	0x00, 0xf5, 0x21, 0x00


	//----- nvinfo : EIATTR_KPARAM_INFO
	.align		4
.L_79:
        /*0078*/ 	.byte	0x04, 0x17
        /*007a*/ 	.short	(.L_81 - .L_80)
.L_80:
        /*007c*/ 	.word	0x00000000
        /*0080*/ 	.short	0x0002
        /*0082*/ 	.short	0x0010
        /*0084*/ 	.byte	0x00, 0xf5, 0x21, 0x00


	//----- nvinfo : EIATTR_KPARAM_INFO
	.align		4
.L_81:
        /*0088*/ 	.byte	0x04, 0x17
        /*008a*/ 	.short	(.L_83 - .L_82)
.L_82:
        /*008c*/ 	.word	0x00000000
        /*0090*/ 	.short	0x0001
        /*0092*/ 	.short	0x0008
        /*0094*/ 	.byte	0x00, 0xf5, 0x21, 0x00


	//----- nvinfo : EIATTR_KPARAM_INFO
	.align		4
.L_83:
        /*0098*/ 	.byte	0x04, 0x17
        /*009a*/ 	.short	(.L_85 - .L_84)
.L_84:
        /*009c*/ 	.word	0x00000000
        /*00a0*/ 	.short	0x0000
        /*00a2*/ 	.short	0x0000
        /*00a4*/ 	.byte	0x00, 0xf5, 0x21, 0x00


	//----- nvinfo : EIATTR_SPARSE_MMA_MASK
	.align		4
.L_85:
        /*00a8*/ 	.byte	0x03, 0x50
        /*00aa*/ 	.short	0x0000


	//----- nvinfo : EIATTR_MAXREG_COUNT
	.align		4
        /*00ac*/ 	.byte	0x03, 0x1b
        /*00ae*/ 	.short	0x00ff


	//----- nvinfo : EIATTR_MERCURY_ISA_VERSION
	.align		4
        /*00b0*/ 	.byte	0x03, 0x5f
        /*00b2*/ 	.short	0x0101


	//----- nvinfo : EIATTR_VRC_CTA_INIT_COUNT
	.align		4
        /*00b4*/ 	.byte	0x02, 0x4a
	.zero		1
	.zero		1


	//----- nvinfo : EIATTR_EXIT_INSTR_OFFSETS
	.align		4
        /*00b8*/ 	.byte	0x04, 0x1c
        /*00ba*/ 	.short	(.L_87 - .L_86)


	//   ....[0]....
.L_86:
        /*00bc*/ 	.word	0x00000070


	//   ....[1]....
        /*00c0*/ 	.word	0x00000300


	//----- nvinfo : EIATTR_CBANK_PARAM_SIZE
	.align		4
.L_87:
        /*00c4*/ 	.byte	0x03, 0x19
        /*00c6*/ 	.short	0x004c


	//----- nvinfo : EIATTR_PARAM_CBANK
	.align		4
        /*00c8*/ 	.byte	0x04, 0x0a
        /*00ca*/ 	.short	(.L_89 - .L_88)
	.align		4
.L_88:
        /*00cc*/ 	.word	index@(.nv.constant0._Z8vecCrossPfS_S_S_S_S_S_S_S_i)
        /*00d0*/ 	.short	0x0380
        /*00d2*/ 	.short	0x004c


	//----- nvinfo : EIATTR_SW_WAR
	.align		4
.L_89:
        /*00d4*/ 	.byte	0x04, 0x36
        /*00d6*/ 	.short	(.L_91 - .L_90)
.L_90:
        /*00d8*/ 	.word	0x00000008
.L_91:


//--------------------- .nv.info._Z6vecDotPfS_S_S_S_S_S_i --------------------------
	.section	.nv.info._Z6vecDotPfS_S_S_S_S_S_i,"",@"SHT_CUDA_INFO"
	.sectionflags	@""
	.align	4


	//----- nvinfo : EIATTR_CUDA_API_VERSION
	.align		4
        /*0000*/ 	.byte	0x04, 0x37
        /*0002*/ 	.short	(.L_93 - .L_92)
.L_92:
        /*0004*/ 	.word	0x00000082


	//----- nvinfo : EIATTR_KPARAM_INFO
	.align		4
.L_93:
        /*0008*/ 	.byte	0x04, 0x17
        /*000a*/ 	.short	(.L_95 - .L_94)
.L_94:
        /*000c*/ 	.word	0x00000000
        /*0010*/ 	.short	0x0007
        /*0012*/ 	.short	0x0038
        /*0014*/ 	.byte	0x00, 0xf0, 0x11, 0x00


	//----- nvinfo : EIATTR_KPARAM_INFO
	.align		4
.L_95:
        /*0018*/ 	.byte	0x04, 0x17
        /*001a*/ 	.short	(.L_97 - .L_96)
.L_96:
        /*001c*/ 	.word	0x00000000
        /*0020*/ 	.short	0x0006
        /*0022*/ 	.short	0x0030
        /*0024*/ 	.byte	0x00, 0xf5, 0x21, 0x00


	//----- nvinfo : EIATTR_KPARAM_INFO
	.align		4
.L_97:
        /*0028*/ 	.byte	0x04, 0x17
        /*002a*/ 	.short	(.L_99 - .L_98)
.L_98:
        /*002c*/ 	.word	0x00000000
        /*0030*/ 	.short	0x0005
        /*0032*/ 	.short	0x0028
        /*0034*/ 	.byte	0x00, 0xf5, 0x21, 0x00


	//----- nvinfo : EIATTR_KPARAM_INFO
	.align		4
.L_99:
        /*0038*/ 	.byte	0x04, 0x17
        /*003a*/ 	.short	(.L_101 - .L_100)
.L_100:
        /*003c*/ 	.word	0x00000000
        /*0040*/ 	.short	0x0004
        /*0042*/ 	.short	0x0020
        /*0044*/ 	.byte	0x00, 0xf5, 0x21, 0x00


	//----- nvinfo : EIATTR_KPARAM_INFO
	.align		4
.L_101:
        /*0048*/ 	.byte	0x04, 0x17
        /*004a*/ 	.short	(.L_103 - .L_102)
.L_102:
        /*004c*/ 	.word	0x00000000
        /*0050*/ 	.short	0x0003
        /*0052*/ 	.short	0x0018
        /*0054*/ 	.byte	0x00, 0xf5, 0x21, 0x00


	//----- nvinfo : EIATTR_KPARAM_INFO
	.align		4
.L_103:
        /*0058*/ 	.byte	0x04, 0x17
        /*005a*/ 	.short	(.L_105 - .L_104)
.L_104:
        /*005c*/ 	.word	0x00000000
        /*0060*/ 	.short	0x0002
        /*0062*/ 	.short	0x0010
        /*0064*/ 	.byte	0x00, 0xf5, 0x21, 0x00


	//----- nvinfo : EIATTR_KPARAM_INFO
	.align		4
.L_105:
        /*0068*/ 	.byte	0x04, 0x17
        /*006a*/ 	.short	(.L_107 - .L_106)
.L_106:
        /*006c*/ 	.word	0x00000000
        /*0070*/ 	.short	0x0001
        /*0072*/ 	.short	0x0008
        /*0074*/ 	.byte	0x00, 0xf5, 0x21, 0x00


	//----- nvinfo : EIATTR_KPARAM_INFO
	.align		4
.L_107:
        /*0078*/ 	.byte	0x04, 0x17
        /*007a*/ 	.short	(.L_109 - .L_108)
.L_108:
        /*007c*/ 	.word	0x00000000
        /*0080*/ 	.short	0x0000
        /*0082*/ 	.short	0x0000
        /*0084*/ 	.byte	0x00, 0xf5, 0x21, 0x00


	//----- nvinfo : EIATTR_SPARSE_MMA_MASK
	.align		4
.L_109:
        /*0088*/ 	.byte	0x03, 0x50
        /*008a*/ 	.short	0x0000


	//----- nvinfo : EIATTR_MAXREG_COUNT
	.align		4
        /*008c*/ 	.byte	0x03, 0x1b
        /*008e*/ 	.short	0x00ff


	//----- nvinfo : EIATTR_NUM_BARRIERS
	.align		4
        /*0090*/ 	.byte	0x02, 0x4c
        /*0092*/ 	.byte	0x01
	.zero		1


	//----- nvinfo : EIATTR_MERCURY_ISA_VERSION
	.align		4
        /*0094*/ 	.byte	0x03, 0x5f
        /*0096*/ 	.short	0x0101


	//----- nvinfo : EIATTR_VRC_CTA_INIT_COUNT
	.align		4
        /*0098*/ 	.byte	0x02, 0x4a
	.zero		1
	.zero		1


	//----- nvinfo : EIATTR_EXIT_INSTR_OFFSETS
	.align		4
        /*009c*/ 	.byte	0x04, 0x1c
        /*009e*/ 	.short	(.L_111 - .L_110)


	//   ....[0]....
.L_110:
        /*00a0*/ 	.word	0x00000320


	//   ....[1]....
        /*00a4*/ 	.word	0x00000390


	//----- nvinfo : EIATTR_CBANK_PARAM_SIZE
	.align		4
.L_111:
        /*00a8*/ 	.byte	0x03, 0x19
        /*00aa*/ 	.short	0x003c


	//----- nvinfo : EIATTR_PARAM_CBANK
	.align		4
        /*00ac*/ 	.byte	0x04, 0x0a
        /*00ae*/ 	.short	(.L_113 - .L_112)
	.align		4
.L_112:
        /*00b0*/ 	.word	index@(.nv.constant0._Z6vecDotPfS_S_S_S_S_S_i)
        /*00b4*/ 	.short	0x0380
        /*00b6*/ 	.short	0x003c


	//----- nvinfo : EIATTR_SW_WAR
	.align		4
.L_113:
        /*00b8*/ 	.byte	0x04, 0x36
        /*00ba*/ 	.short	(.L_115 - .L_114)
.L_114:
        /*00bc*/ 	.word	0x00000008
.L_115:


//--------------------- .nv.info._Z9NormalizePfS_S_i --------------------------
	.section	.nv.info._Z9NormalizePfS_S_i,"",@"SHT_CUDA_INFO"
	.sectionflags	@""
	.align	4


	//----- nvinfo : EIATTR_CUDA_API_VERSION
	.align		4
        /*0000*/ 	.byte	0x04, 0x37
        /*0002*/ 	.short	(.L_117 - .L_116)
.L_116:
        /*0004*/ 	.word	0x00000082


	//----- nvinfo : EIATTR_KPARAM_INFO
	.align		4
.L_117:
        /*0008*/ 	.byte	0x04, 0x17
        /*000a*/ 	.short	(.L_119 - .L_118)
.L_118:
        /*000c*/ 	.word	0x00000000
        /*0010*/ 	.short	0x0003
        /*0012*/ 	.short	0x0018
        /*0014*/ 	.byte	0x00, 0xf0, 0x11, 0x00


	//----- nvinfo : EIATTR_KPARAM_INFO
	.align		4
.L_119:
        /*0018*/ 	.byte	0x04, 0x17
        /*001a*/ 	.short	(.L_121 - .L_120)
.L_120:
        /*001c*/ 	.word	0x00000000
        /*0020*/ 	.short	0x0002
        /*0022*/ 	.short	0x0010
        /*0024*/ 	.byte	0x00, 0xf5, 0x21, 0x00


	//----- nvinfo : EIATTR_KPARAM_INFO
	.align		4
.L_121:
        /*0028*/ 	.byte	0x04, 0x17
        /*002a*/ 	.short	(.L_123 - .L_122)
.L_122:
        /*002c*/ 	.word	0x00000000
        /*0030*/ 	.short	0x0001
        /*0032*/ 	.short	0x0008
        /*0034*/ 	.byte	0x00, 0xf5, 0x21, 0x00


	//----- nvinfo : EIATTR_KPARAM_INFO
	.align		4
.L_123:
        /*0038*/ 	.byte	0x04, 0x17
        /*003a*/ 	.short	(.L_125 - .L_124)
.L_124:
        /*003c*/ 	.word	0x00000000
        /*0040*/ 	.short	0x0000
        /*0042*/ 	.short	0x0000
        /*0044*/ 	.byte	0x00, 0xf5, 0x21, 0x00


	//----- nvinfo : EIATTR_SPARSE_MMA_MASK
	.align		4
.L_125:
        /*0048*/ 	.byte	0x03, 0x50
        /*004a*/ 	.short	0x0000


	//----- nvinfo : EIATTR_MAXREG_COUNT
	.align		4
        /*004c*/ 	.byte	0x03, 0x1b
        /*004e*/ 	.short	0x00ff


	//----- nvinfo : EIATTR_MERCURY_ISA_VERSION
	.align		4
        /*0050*/ 	.byte	0x03, 0x5f
        /*0052*/ 	.short	0x0101


	//----- nvinfo : EIATTR_VRC_CTA_INIT_COUNT
	.align		4
        /*0054*/ 	.byte	0x02, 0x4a
	.zero		1
	.zero		1


	//----- nvinfo : EIATTR_EXIT_INSTR_OFFSETS
	.align		4
        /*0058*/ 	.byte	0x04, 0x1c
        /*005a*/ 	.short	(.L_127 - .L_126)


	//   ....[0]....
.L_126:
        /*005c*/ 	.word	0x00000070


	//   ....[1]....
        /*0060*/ 	.word	0x00000240


	//   ....[2]....
        /*0064*/ 	.word	0x00000530


	//----- nvinfo : EIATTR_CRS_STACK_SIZE
	.align		4
.L_127:
        /*0068*/ 	.byte	0x04, 0x1e
        /*006a*/ 	.short	(.L_129 - .L_128)
.L_128:
        /*006c*/ 	.word	0x00000000


	//----- nvinfo : EIATTR_CBANK_PARAM_SIZE
	.align		4
.L_129:
        /*0070*/ 	.byte	0x03, 0x19
        /*0072*/ 	.short	0x001c


	//----- nvinfo : EIATTR_PARAM_CBANK
	.align		4
        /*0074*/ 	.byte	0x04, 0x0a
        /*0076*/ 	.short	(.L_131 - .L_130)
	.align		4
.L_130:
        /*0078*/ 	.word	index@(.nv.constant0._Z9NormalizePfS_S_i)
        /*007c*/ 	.short	0x0380
        /*007e*/ 	.short	0x001c


	//----- nvinfo : EIATTR_SW_WAR
	.align		4
.L_131:
        /*0080*/ 	.byte	0x04, 0x36
        /*0082*/ 	.short	(.L_133 - .L_132)
.L_132:
        /*0084*/ 	.word	0x00000008
.L_133:


//--------------------- .nv.info._Z6vecSubPfS_S_S_S_S_i --------------------------
	.section	.nv.info._Z6vecSubPfS_S_S_S_S_i,"",@"SHT_CUDA_INFO"
	.sectionflags	@""
	.align	4


	//----- nvinfo : EIATTR_CUDA_API_VERSION
	.align		4
        /*0000*/ 	.byte	0x04, 0x37
        /*0002*/ 	.short	(.L_135 - .L_134)
.L_134:
        /*0004*/ 	.word	0x00000082


	//----- nvinfo : EIATTR_KPARAM_INFO
	.align		4
.L_135:
        /*0008*/ 	.byte	0x04, 0x17
        /*000a*/ 	.short	(.L_137 - .L_136)
.L_136:
        /*000c*/ 	.word	0x00000000
        /*0010*/ 	.short	0x0006
        /*0012*/ 	.short	0x0030
        /*0014*/ 	.byte	0x00, 0xf0, 0x11, 0x00


	//----- nvinfo : EIATTR_KPARAM_INFO
	.align		4
.L_137:
        /*0018*/ 	.byte	0x04, 0x17
        /*001a*/ 	.short	(.L_139 - .L_138)
.L_138:
        /*001c*/ 	.word	0x00000000
        /*0020*/ 	.short	0x0005
        /*0022*/ 	.short	0x0028
        /*0024*/ 	.byte	0x00, 0xf5, 0x21, 0x00


	//----- nvinfo : EIATTR_KPARAM_INFO
	.align		4
.L_139:
        /*0028*/ 	.byte	0x04, 0x17
        /*002a*/ 	.short	(.L_141 - .L_140)
.L_140:
        /*002c*/ 	.word	0x00000000
        /*0030*/ 	.short	0x0004
        /*0032*/ 	.short	0x0020
        /*0034*/ 	.byte	0x00, 0xf5, 0x21, 0x00


	//----- nvinfo : EIATTR_KPARAM_INFO
	.align		4
.L_141:
        /*0038*/ 	.byte	0x04, 0x17
        /*003a*/ 	.short	(.L_143 - .L_142)
.L_142:
        /*003c*/ 	.word	0x00000000
        /*0040*/ 	.short	0x0003
        /*0042*/ 	.short	0x0018
        /*0044*/ 	.byte	0x00, 0xf5, 0x21, 0x00


	//----- nvinfo : EIATTR_KPARAM_INFO
	.align		4
.L_143:
        /*0048*/ 	.byte	0x04, 0x17
        /*004a*/ 	.short	(.L_145 - .L_144)
.L_144:
        /*004c*/ 	.word	0x00000000
        /*0050*/ 	.short	0x0002
        /*0052*/ 	.short	0x0010
        /*0054*/ 	.byte	0x00, 0xf5, 0x21, 0x00


	//----- nvinfo : EIATTR_KPARAM_INFO
	.align		4
.L_145:
        /*0058*/ 	.byte	0x04, 0x17
        /*005a*/ 	.short	(.L_147 - .L_146)
.L_146:
        /*005c*/ 	.word	0x00000000
        /*0060*/ 	.short	0x0001
        /*0062*/ 	.short	0x0008
        /*0064*/ 	.byte	0x00, 0xf5, 0x21, 0x00


	//----- nvinfo : EIATTR_KPARAM_INFO
	.align		4
.L_147:
        /*0068*/ 	.byte	0x04, 0x17
        /*006a*/ 	.short	(.L_149 - .L_148)
.L_148:
        /*006c*/ 	.word	0x00000000
        /*0070*/ 	.short	0x0000
        /*0072*/ 	.short	0x0000
        /*0074*/ 	.byte	0x00, 0xf5, 0x21, 0x00


	//----- nvinfo : EIATTR_SPARSE_MMA_MASK
	.align		4
.L_149:
        /*0078*/ 	.byte	0x03, 0x50
        /*007a*/ 	.short	0x0000


	//----- nvinfo : EIATTR_MAXREG_COUNT
	.align		4
        /*007c*/ 	.byte	0x03, 0x1b
        /*007e*/ 	.short	0x00ff


	//----- nvinfo : EIATTR_MERCURY_ISA_VERSION
	.align		4
        /*0080*/ 	.byte	0x03, 0x5f
        /*0082*/ 	.short	0x0101


	//----- nvinfo : EIATTR_VRC_CTA_INIT_COUNT
	.align		4
        /*0084*/ 	.byte	0x02, 0x4a
	.zero		1
	.zero		1


	//----- nvinfo : EIATTR_EXIT_INSTR_OFFSETS
	.align		4
        /*0088*/ 	.byte	0x04, 0x1c
        /*008a*/ 	.short	(.L_151 - .L_150)


	//   ....[0]....
.L_150:
        /*008c*/ 	.word	0x00000070


	//   ....[1]....
        /*0090*/ 	.word	0x00000210


	//----- nvinfo : EIATTR_CBANK_PARAM_SIZE
	.align		4
.L_151:
        /*0094*/ 	.byte	0x03, 0x19
        /*0096*/ 	.short	0x0034


	//----- nvinfo : EIATTR_PARAM_CBANK
	.align		4
        /*0098*/ 	.byte	0x04, 0x0a
        /*009a*/ 	.short	(.L_153 - .L_152)
	.align		4
.L_152:
        /*009c*/ 	.word	index@(.nv.constant0._Z6vecSubPfS_S_S_S_S_i)
        /*00a0*/ 	.short	0x0380
        /*00a2*/ 	.short	0x0034


	//----- nvinfo : EIATTR_SW_WAR
	.align		4
.L_153:
        /*00a4*/ 	.byte	0x04, 0x36
        /*00a6*/ 	.short	(.L_155 - .L_154)
.L_154:
        /*00a8*/ 	.word	0x00000008
.L_155:


//--------------------- .nv.info._Z6vecAddPfS_S_S_S_S_i --------------------------
	.section	.nv.info._Z6vecAddPfS_S_S_S_S_i,"",@"SHT_CUDA_INFO"
	.sectionflags	@""
	.align	4


	//----- nvinfo : EIATTR_CUDA_API_VERSION
	.align		4
        /*0000*/ 	.byte	0x04, 0x37
        /*0002*/ 	.short	(.L_157 - .L_156)
.L_156:
        /*0004*/ 	.word	0x00000082


	//----- nvinfo : EIATTR_KPARAM_INFO
	.align		4
.L_157:
        /*0008*/ 	.byte	0x04, 0x17
        /*000a*/ 	.short	(.L_159 - .L_158)
.L_158:
        /*000c*/ 	.word	0x00000000
        /*0010*/ 	.short	0x0006
        /*0012*/ 	.short	0x0030
        /*0014*/ 	.byte	0x00, 0xf0, 0x11, 0x00


	//----- nvinfo : EIATTR_KPARAM_INFO
	.align		4
.L_159:
        /*0018*/ 	.byte	0x04, 0x17
        /*001a*/ 	.short	(.L_161 - .L_160)
.L_160:
        /*001c*/ 	.word	0x00000000
        /*0020*/ 	.short	0x0005
        /*0022*/ 	.short	0x0028
        /*0024*/ 	.byte	0x00, 0xf5, 0x21, 0x00


	//----- nvinfo : EIATTR_KPARAM_INFO
	.align		4
.L_161:
        /*0028*/ 	.byte	0x04, 0x17
        /*002a*/ 	.short	(.L_163 - .L_162)
.L_162:
        /*002c*/ 	.word	0x00000000
        /*0030*/ 	.short	0x0004
        /*0032*/ 	.short	0x0020
        /*0034*/ 	.byte	0x00, 0xf5, 0x21, 0x00


	//----- nvinfo : EIATTR_KPARAM_INFO
	.align		4
.L_163:
        /*0038*/ 	.byte	0x04, 0x17
        /*003a*/ 	.short	(.L_165 - .L_164)
.L_164:
        /*003c*/ 	.word	0x00000000
        /*0040*/ 	.short	0x0003
        /*0042*/ 	.short	0x0018
        /*0044*/ 	.byte	0x00, 0xf5, 0x21, 0x00


	//----- nvinfo : EIATTR_KPARAM_INFO
	.align		4
.L_165:
        /*0048*/ 	.byte	0x04, 0x17
        /*004a*/ 	.short	(.L_167 - .L_166)
.L_166:
        /*004c*/ 	.word	0x00000000
        /*0050*/ 	.short	0x0002
        /*0052*/ 	.short	0x0010
        /*0054*/ 	.byte	0x00, 0xf5, 0x21, 0x00


	//----- nvinfo : EIATTR_KPARAM_INFO
	.align		4
.L_167:
        /*0058*/ 	.byte	0x04, 0x17
        /*005a*/ 	.short	(.L_169 - .L_168)
.L_168:
        /*005c*/ 	.word	0x00000000
        /*0060*/ 	.short	0x0001
        /*0062*/ 	.short	0x0008
        /*0064*/ 	.byte	0x00, 0xf5, 0x21, 0x00


	//----- nvinfo : EIATTR_KPARAM_INFO
	.align		4
.L_169:
        /*0068*/ 	.byte	0x04, 0x17
        /*006a*/ 	.short	(.L_171 - .L_170)
.L_170:
        /*006c*/ 	.word	0x00000000
        /*0070*/ 	.short	0x0000
        /*0072*/ 	.short	0x0000
        /*0074*/ 	.byte	0x00, 0xf5, 0x21, 0x00


	//----- nvinfo : EIATTR_SPARSE_MMA_MASK
	.align		4
.L_171:
        /*0078*/ 	.byte	0x03, 0x50
        /*007a*/ 	.short	0x0000


	//----- nvinfo : EIATTR_MAXREG_COUNT
	.align		4
        /*007c*/ 	.byte	0x03, 0x1b
        /*007e*/ 	.short	0x00ff


	//----- nvinfo : EIATTR_MERCURY_ISA_VERSION
	.align		4
        /*0080*/ 	.byte	0x03, 0x5f
        /*0082*/ 	.short	0x0101


	//----- nvinfo : EIATTR_VRC_CTA_INIT_COUNT
	.align		4
        /*0084*/ 	.byte	0x02, 0x4a
	.zero		1
	.zero		1


	//----- nvinfo : EIATTR_EXIT_INSTR_OFFSETS
	.align		4
        /*0088*/ 	.byte	0x04, 0x1c
        /*008a*/ 	.short	(.L_173 - .L_172)


	//   ....[0]....
.L_172:
        /*008c*/ 	.word	0x00000070


	//   ....[1]....
        /*0090*/ 	.word	0x00000210


	//----- nvinfo : EIATTR_CBANK_PARAM_SIZE
	.align		4
.L_173:
        /*0094*/ 	.byte	0x03, 0x19
        /*0096*/ 	.short	0x0034


	//----- nvinfo : EIATTR_PARAM_CBANK
	.align		4
        /*0098*/ 	.byte	0x04, 0x0a
        /*009a*/ 	.short	(.L_175 - .L_174)
	.align		4
.L_174:
        /*009c*/ 	.word	index@(.nv.constant0._Z6vecAddPfS_S_S_S_S_i)
        /*00a0*/ 	.short	0x0380
        /*00a2*/ 	.short	0x0034


	//----- nvinfo : EIATTR_SW_WAR
	.align		4
.L_175:
        /*00a4*/ 	.byte	0x04, 0x36
        /*00a6*/ 	.short	(.L_177 - .L_176)
.L_176:
        /*00a8*/ 	.word	0x00000008
.L_177:


//--------------------- .nv.callgraph             --------------------------
	.section	.nv.callgraph,"",@"SHT_CUDA_CALLGRAPH"
	.align	4
	.sectionentsize	8
	.align		4
        /*0000*/ 	.word	0x00000000
	.align		4
        /*0004*/ 	.word	0xffffffff
	.align		4
        /*0008*/ 	.word	0x00000000
	.align		4
        /*000c*/ 	.word	0xfffffffe
	.align		4
        /*0010*/ 	.word	0x00000000
	.align		4
        /*0014*/ 	.word	0xfffffffd
	.align		4
        /*0018*/ 	.word	0x00000000
	.align		4
        /*001c*/ 	.word	0xfffffffc


//--------------------- .text._Z23IntersectTriangleKernelP3RayP8TriangleP12IntersectionPbii --------------------------
	.section	.text._Z23IntersectTriangleKernelP3RayP8TriangleP12IntersectionPbii,"ax",@progbits
	.align	128
        .global         _Z23IntersectTriangleKernelP3RayP8TriangleP12IntersectionPbii
        .type           _Z23IntersectTriangleKernelP3RayP8TriangleP12IntersectionPbii,@function
        .size           _Z23IntersectTriangleKernelP3RayP8TriangleP12IntersectionPbii,(.L_x_37 - _Z23IntersectTriangleKernelP3RayP8TriangleP12IntersectionPbii)
        .other          _Z23IntersectTriangleKernelP3RayP8TriangleP12IntersectionPbii,@"STO_CUDA_ENTRY STV_DEFAULT"
_Z23IntersectTriangleKernelP3RayP8TriangleP12IntersectionPbii:
.text._Z23IntersectTriangleKernelP3RayP8TriangleP12IntersectionPbii:
[----:B------:R-:W-:Y:S01]  /*0000*/  LDC R1, c[0x0][0x37c] ;  /* 0x0000df00ff017b82 */ /* 0x000fe20000000800 */
[----:B------:R-:W0:Y:S07]  /*0010*/  S2R R5, SR_TID.X ;  /* 0x0000000000057919 */ /* 0x000e2e0000002100 */
[----:B------:R-:W0:Y:S08]  /*0020*/  S2UR UR4, SR_CTAID.X ;  /* 0x00000000000479c3 */ /* 0x000e300000002500 */
[----:B------:R-:W0:Y:S08]  /*0030*/  LDC R8, c[0x0][0x360] ;  /* 0x0000d800ff087b82 */ /* 0x000e300000000800 */
[----:B------:R-:W1:Y:S01]  /*0040*/  LDC.64 R2, c[0x0][0x3a0] ;  /* 0x0000e800ff027b82 */ /* 0x000e620000000a00 */
[----:B0-----:R-:W-:-:S02]  /*0050*/  IMAD R8, R8, UR4, R5 ;  /* 0x0000000408087c24 */ /* 0x001fc4000f8e0205 */
[----:B-1----:R-:W-:-:S05]  /*0060*/  IMAD R5, R3, R2, RZ ;  /* 0x0000000203057224 */ /* 0x002fca00078e02ff */
[----:B------:R-:W-:-:S13]  /*0070*/  ISETP.GE.AND P0, PT, R8, R5, PT ;  /* 0x000000050800720c */ /* 0x000fda0003f06270 */
[----:B------:R-:W-:Y:S05]  /*0080*/  @P0 EXIT ;  /* 0x000000000000094d */ /* 0x000fea0003800000 */
[----:B------:R-:W-:Y:S01]  /*0090*/  IABS R7, R3 ;  /* 0x0000000300077213 */ /* 0x000fe20000000000 */
[----:B------:R-:W0:Y:S01]  /*00a0*/  LDC.64 R14, c[0x0][0x388] ;  /* 0x0000e200ff0e7b82 */ /* 0x000e220000000a00 */
[----:B------:R-:W1:Y:S02]  /*00b0*/  LDCU.64 UR4, c[0x0][0x358] ;  /* 0x00006b00ff0477ac */ /* 0x000e640008000a00 */
[----:B------:R-:W2:Y:S05]  /*00c0*/  I2F.RP R0, R7 ;  /* 0x0000000700007306 */ /* 0x000eaa0000209400 */
[----:B------:R-:W3:Y:S03]  /*00d0*/  LDC.64 R16, c[0x0][0x380] ;  /* 0x0000e000ff107b82 */ /* 0x000ee60000000a00 */
[----:B--2---:R-:W2:Y:S02]  /*00e0*/  MUFU.RCP R0, R0 ;  /* 0x0000000000007308 */ /* 0x004ea40000001000 */
[----:B--2---:R-:W-:-:S06]  /*00f0*/  IADD3 R4, PT, PT, R0, 0xffffffe, RZ ;  /* 0x0ffffffe00047810 */ /* 0x004fcc0007ffe0ff */
[----:B------:R2:W4:Y:S02]  /*0100*/  F2I.FTZ.U32.TRUNC.NTZ R5, R4 ;  /* 0x0000000400057305 */ /* 0x000524000021f000 */
[----:B--2---:R-:W-:Y:S01]  /*0110*/  HFMA2 R4, -RZ, RZ, 0, 0 ;  /* 0x00000000ff047431 */ /* 0x004fe200000001ff */
[----:B----4-:R-:W-:-:S05]  /*0120*/  IADD3 R2, PT, PT, RZ, -R5, RZ ;  /* 0x80000005ff027210 */ /* 0x010fca0007ffe0ff */
[----:B------:R-:W-:Y:S01]  /*0130*/  IMAD R9, R2, R7, RZ ;  /* 0x0000000702097224 */ /* 0x000fe200078e02ff */
[----:B------:R-:W-:-:S03]  /*0140*/  IABS R2, R8 ;  /* 0x0000000800027213 */ /* 0x000fc60000000000 */
[----:B------:R-:W-:-:S06]  /*0150*/  IMAD.HI.U32 R5, R5, R9, R4 ;  /* 0x0000000905057227 */ /* 0x000fcc00078e0004 */
[----:B------:R-:W-:-:S05]  /*0160*/  IMAD.HI.U32 R5, R5, R2, RZ ;  /* 0x0000000205057227 */ /* 0x000fca00078e00ff */
[----:B------:R-:W-:-:S05]  /*0170*/  IADD3 R0, PT, PT, -R5, RZ, RZ ;  /* 0x000000ff05007210 */ /* 0x000fca0007ffe1ff */
[----:B------:R-:W-:-:S05]  /*0180*/  IMAD R0, R7, R0, R2 ;  /* 0x0000000007007224 */ /* 0x000fca00078e0202 */
[----:B------:R-:W-:-:S13]  /*0190*/  ISETP.GT.U32.AND P2, PT, R7, R0, PT ;  /* 0x000000000700720c */ /* 0x000fda0003f44070 */
[-C--:B------:R-:W-:Y:S02]  /*01a0*/  @!P2 IADD3 R0, PT, PT, R0, -R7.reuse, RZ ;  /* 0x800000070000a210 */ /* 0x080fe40007ffe0ff */
[----:B------:R-:W-:Y:S02]  /*01b0*/  @!P2 IADD3 R5, PT, PT, R5, 0x1, RZ ;  /* 0x000000010505a810 */ /* 0x000fe40007ffe0ff */
[----:B------:R-:W-:Y:S02]  /*01c0*/  ISETP.GE.U32.AND P0, PT, R0, R7, PT ;  /* 0x000000070000720c */ /* 0x000fe40003f06070 */
[----:B------:R-:W-:Y:S02]  /*01d0*/  LOP3.LUT R0, R8, R3, RZ, 0x3c, !PT ;  /* 0x0000000308007212 */ /* 0x000fe400078e3cff */
[----:B------:R-:W-:Y:S02]  /*01e0*/  ISETP.NE.AND P2, PT, R3, RZ, PT ;  /* 0x000000ff0300720c */ /* 0x000fe40003f45270 */
[----:B------:R-:W-:-:S07]  /*01f0*/  ISETP.GE.AND P1, PT, R0, RZ, PT ;  /* 0x000000ff0000720c */ /* 0x000fce0003f26270 */
[----:B------:R-:W-:-:S06]  /*0200*/  @P0 IADD3 R5, PT, PT, R5, 0x1, RZ ;  /* 0x0000000105050810 */ /* 0x000fcc0007ffe0ff */
[----:B------:R-:W-:Y:S02]  /*0210*/  @!P1 IADD3 R5, PT, PT, -R5, RZ, RZ ;  /* 0x000000ff05059210 */ /* 0x000fe40007ffe1ff */
[----:B------:R-:W-:-:S04]  /*0220*/  @!P2 LOP3.LUT R5, RZ, R3, RZ, 0x33, !PT ;  /* 0x00000003ff05a212 */ /* 0x000fc800078e33ff */
[C---:B------:R-:W-:Y:S01]  /*0230*/  IADD3 R0, PT, PT, -R5.reuse, RZ, RZ ;  /* 0x000000ff05007210 */ /* 0x040fe20007ffe1ff */
[----:B---3--:R-:W-:-:S04]  /*0240*/  IMAD.WIDE R16, R5, 0x18, R16 ;  /* 0x0000001805107825 */ /* 0x008fc800078e0210 */
[----:B------:R-:W-:Y:S01]  /*0250*/  IMAD R3, R3, R0, R8 ;  /* 0x0000000003037224 */ /* 0x000fe200078e0208 */
[----:B-1----:R-:W2:Y:S03]  /*0260*/  LDG.E R7, desc[UR4][R16.64+0xc] ;  /* 0x00000c0410077981 */ /* 0x002ea6000c1e1900 */
[----:B0-----:R-:W-:Y:S01]  /*0270*/  IMAD.WIDE R14, R3, 0x30, R14 ;  /* 0x00000030030e7825 */ /* 0x001fe200078e020e */
[----:B------:R-:W3:Y:S04]  /*0280*/  LDG.E R6, desc[UR4][R16.64+0x14] ;  /* 0x0000140410067981 */ /* 0x000ee8000c1e1900 */
[----:B------:R-:W4:Y:S04]  /*0290*/  LDG.E R26, desc[UR4][R14.64+0x8] ;  /* 0x000008040e1a7981 */ /* 0x000f28000c1e1900 */
[----:B------:R-:W4:Y:S04]  /*02a0*/  LDG.E R5, desc[UR4][R14.64+0x20] ;  /* 0x000020040e057981 */ /* 0x000f28000c1e1900 */
[----:B------:R-:W3:Y:S04]  /*02b0*/  LDG.E R27, desc[UR4][R14.64] ;  /* 0x000000040e1b7981 */ /* 0x000ee8000c1e1900 */
[----:B------:R-:W3:Y:S04]  /*02c0*/  LDG.E R24, desc[UR4][R14.64+0x4] ;  /* 0x000004040e187981 */ /* 0x000ee8000c1e1900 */
[----:B------:R-:W3:Y:S04]  /*02d0*/  LDG.E R0, desc[UR4][R14.64+0x18] ;  /* 0x000018040e007981 */ /* 0x000ee8000c1e1900 */
[----:B------:R-:W3:Y:S04]  /*02e0*/  LDG.E R13, desc[UR4][R14.64+0x1c] ;  /* 0x00001c040e0d7981 */ /* 0x000ee8000c1e1900 */
[----:B------:R-:W3:Y:S04]  /*02f0*/  LDG.E R9, desc[UR4][R14.64+0x10] ;  /* 0x000010040e097981 */ /* 0x000ee8000c1e1900 */
[----:B------:R-:W3:Y:S04]  /*0300*/  LDG.E R10, desc[UR4][R14.64+0xc] ;  /* 0x00000c040e0a7981 */ /* 0x000ee8000c1e1900 */
[----:B------:R-:W3:Y:S04]  /*0310*/  LDG.E R4, desc[UR4][R16.64+0x10] ;  /* 0x0000100410047981 */ /* 0x000ee8000c1e1900 */
[----:B------:R-:W3:Y:S04]  /*0320*/  LDG.E R11, desc[UR4][R14.64+0x14] ;  /* 0x000014040e0b7981 */ /* 0x000ee8000c1e1900 */
[----:B------:R0:W5:Y:S01]  /*0330*/  LDG.E R21, desc[UR4][R16.64+0x8] ;  /* 0x0000080410157981 */ /* 0x000162000c1e1900 */
[----:B----4-:R-:W-:-:S04]  /*0340*/  FADD R5, -R26, R5 ;  /* 0x000000051a057221 */ /* 0x010fc80000000100 */
[----:B--2---:R-:W-:Y:S01]  /*0350*/  FMUL R25, R7, R5 ;  /* 0x0000000507197220 */ /* 0x004fe20000400000 */
[----:B---3--:R-:W-:Y:S01]  /*0360*/  FADD R3, -R27, R0 ;  /* 0x000000001b037221 */ /* 0x008fe20000000100 */
[----:B------:R-:W-:-:S03]  /*0370*/  FADD R2, -R24, R13 ;  /* 0x0000000d18027221 */ /* 0x000fc60000000100 */
[----:B------:R-:W-:Y:S01]  /*0380*/  FFMA R25, R6, R3, -R25 ;  /* 0x0000000306197223 */ /* 0x000fe20000000819 */
[----:B------:R-:W-:Y:S01]  /*0390*/  FADD R0, -R24, R9 ;  /* 0x0000000918007221 */ /* 0x000fe20000000100 */
[-C--:B------:R-:W-:Y:S01]  /*03a0*/  FMUL R13, R6, R2.reuse ;  /* 0x00000002060d7220 */ /* 0x080fe20000400000 */
[----:B------:R-:W-:Y:S02]  /*03b0*/  FADD R9, -R27, R10 ;  /* 0x0000000a1b097221 */ /* 0x000fe40000000100 */
[----:B------:R-:W-:Y:S01]  /*03c0*/  FMUL R18, R0, R25 ;  /* 0x0000001900127220 */ /* 0x000fe20000400000 */
[C---:B------:R-:W-:Y:S01]  /*03d0*/  FMUL R12, R4.reuse, R3 ;  /* 0x00000003040c7220 */ /* 0x040fe20000400000 */
[----:B------:R-:W-:Y:S02]  /*03e0*/  FFMA R22, R4, R5, -R13 ;  /* 0x0000000504167223 */ /* 0x000fe4000000080d */
[----:B------:R0:W5:Y:S01]  /*03f0*/  LDG.E R13, desc[UR4][R14.64+0x24] ;  /* 0x000024040e0d7981 */ /* 0x000162000c1e1900 */
[----:B------:R-:W-:Y:S01]  /*0400*/  FADD R10, -R26, R11 ;  /* 0x0000000b1a0a7221 */ /* 0x000fe20000000100 */
[----:B------:R-:W-:Y:S01]  /*0410*/  FFMA R23, R7, R2, -R12 ;  /* 0x0000000207177223 */ /* 0x000fe2000000080c */
[----:B------:R-:W-:Y:S01]  /*0420*/  FFMA R11, R9, R22, R18 ;  /* 0x00000016090b7223 */ /* 0x000fe20000000012 */
[----:B------:R0:W5:Y:S03]  /*0430*/  LDG.E R12, desc[UR4][R16.64] ;  /* 0x00000004100c7981 */ /* 0x000166000c1e1900 */
[----:B------:R-:W-:-:S02]  /*0440*/  FFMA R20, R10, R23, R11 ;  /* 0x000000170a147223 */ /* 0x000fc4000000000b */
[----:B------:R0:W5:Y:S03]  /*0450*/  LDG.E R11, desc[UR4][R16.64+0x4] ;  /* 0x00000404100b7981 */ /* 0x000166000c1e1900 */
[----:B------:R-:W-:-:S13]  /*0460*/  FSETP.GEU.AND P0, PT, |R20|, 9.9999997473787516356e-06, PT ;  /* 0x3727c5ac1400780b */ /* 0x000fda0003f0e200 */
[----:B------:R-:W1:Y:S02]  /*0470*/  @!P0 LDC.64 R18, c[0x0][0x398] ;  /* 0x0000e600ff128b82 */ /* 0x000e640000000a00 */
[----:B-1----:R-:W-:-:S04]  /*0480*/  @!P0 IADD3 R18, P1, PT, R8, R18, RZ ;  /* 0x0000001208128210 */ /* 0x002fc80007f3e0ff */
[----:B------:R-:W-:-:S05]  /*0490*/  @!P0 LEA.HI.X.SX32 R19, R8, R19, 0x1, P1 ;  /* 0x0000001308138211 */ /* 0x000fca00008f0eff */
[----:B------:R0:W-:Y:S01]  /*04a0*/  @!P0 STG.E.U8 desc[UR4][R18.64], RZ ;  /* 0x000000ff12008986 */ /* 0x0001e2000c101104 */
[----:B------:R-:W-:Y:S05]  /*04b0*/  @!P0 EXIT ;  /* 0x000000000000894d */ /* 0x000fea0003800000 */
[----:B0-----:R0:W5:Y:S04]  /*04c0*/  LDG.E R16, desc[UR4][R14.64+0x28] ;  /* 0x000028040e107981 */ /* 0x001168000c1e1900 */
[----:B------:R0:W5:Y:S01]  /*04d0*/  LDG.E R17, desc[UR4][R14.64+0x2c] ;  /* 0x00002c040e117981 */ /* 0x000162000c1e1900 */
[----:B------:R-:W-:Y:S01]  /*04e0*/  IADD3 R18, PT, PT, R20, 0x1800000, RZ ;  /* 0x0180000014127810 */ /* 0x000fe20007ffe0ff */
[----:B------:R-:W-:Y:S03]  /*04f0*/  BSSY.RECONVERGENT B0, `(.L_x_0) ;  /* 0x000000c000007945 */ /* 0x000fe60003800200 */
[----:B------:R-:W-:-:S04]  /*0500*/  LOP3.LUT R18, R18, 0x7f800000, RZ, 0xc0, !PT ;  /* 0x7f80000012127812 */ /* 0x000fc800078ec0ff */
[----:B------:R-:W-:-:S13]  /*0510*/  ISETP.GT.U32.AND P0, PT, R18, 0x1ffffff, PT ;  /* 0x01ffffff1200780c */ /* 0x000fda0003f04070 */
[----:B0-----:R-:W-:Y:S05]  /*0520*/  @P0 BRA `(.L_x_1) ;  /* 0x0000000000100947 */ /* 0x001fea0003800000 */
[----:B------:R-:W-:-:S07]  /*0530*/  MOV R18, 0x550 ;  /* 0x0000055000127802 */ /* 0x000fce0000000f00 */
[----:B-----5:R-:W-:Y:S05]  /*0540*/  CALL.REL.NOINC `($__internal_0_$__cuda_sm20_rcp_rn_f32_slowpath) ;  /* 0x00000004004c7944 */ /* 0x020fea0003c00000 */
[----:B------:R-:W-:Y:S01]  /*0550*/  MOV R18, R19 ;  /* 0x0000001300127202 */ /* 0x000fe20000000f00 */
[----:B------:R-:W-:Y:S06]  /*0560*/  BRA `(.L_x_2) ;  /* 0x0000000000107947 */ /* 0x000fec0003800000 */
.L_x_1:
[----:B------:R-:W0:Y:S02]  /*0570*/  MUFU.RCP R15, R20 ;  /* 0x00000014000f7308 */ /* 0x000e240000001000 */
[----:B0-----:R-:W-:-:S04]  /*0580*/  FFMA R14, R20, R15, -1 ;  /* 0xbf800000140e7423 */ /* 0x001fc8000000000f */
[----:B------:R-:W-:-:S04]  /*0590*/  FADD.FTZ R14, -R14, -RZ ;  /* 0x800000ff0e0e7221 */ /* 0x000fc80000010100 */
[----:B------:R-:W-:-:S07]  /*05a0*/  FFMA R18, R15, R14, R15 ;  /* 0x0000000e0f127223 */ /* 0x000fce000000000f */
.L_x_2:
[----:B------:R-:W-:Y:S05]  /*05b0*/  BSYNC.RECONVERGENT B0 ;  /* 0x0000000000007941 */ /* 0x000fea0003800200 */
.L_x_0:
[----:B-----5:R-:W-:Y:S01]  /*05c0*/  FADD R24, R11, -R24 ;  /* 0x800000180b187221 */ /* 0x020fe20000000000 */
[----:B------:R-:W-:Y:S01]  /*05d0*/  FADD R27, R12, -R27 ;  /* 0x8000001b0c1b7221 */ /* 0x000fe20000000000 */
[----:B------:R-:W-:Y:S02]  /*05e0*/  FADD R26, R21, -R26 ;  /* 0x8000001a151a7221 */ /* 0x000fe40000000000 */
[----:B------:R-:W-:-:S04]  /*05f0*/  FMUL R25, R25, R24 ;  /* 0x0000001819197220 */ /* 0x000fc80000400000 */
[----:B------:R-:W-:-:S04]  /*0600*/  FFMA R22, R22, R27, R25 ;  /* 0x0000001b16167223 */ /* 0x000fc80000000019 */
[----:B------:R-:W-:-:S04]  /*0610*/  FFMA R19, R23, R26, R22 ;  /* 0x0000001a17137223 */ /* 0x000fc80000000016 */
[----:B------:R-:W-:-:S05]  /*0620*/  FMUL R19, R19, R18 ;  /* 0x0000001213137220 */ /* 0x000fca0000400000 */
[----:B------:R-:W-:-:S04]  /*0630*/  FSETP.GT.AND P0, PT, R19, 1, PT ;  /* 0x3f8000001300780b */ /* 0x000fc80003f04000 */
[----:B------:R-:W-:-:S13]  /*0640*/  FSETP.GEU.AND P0, PT, R19, RZ, !P0 ;  /* 0x000000ff1300720b */ /* 0x000fda000470e000 */
[----:B------:R-:W0:Y:S02]  /*0650*/  @!P0 LDC.64 R14, c[0x0][0x398] ;  /* 0x0000e600ff0e8b82 */ /* 0x000e240000000a00 */
[----:B0-----:R-:W-:-:S04]  /*0660*/  @!P0 IADD3 R14, P1, PT, R8, R14, RZ ;  /* 0x0000000e080e8210 */ /* 0x001fc80007f3e0ff */
[----:B------:R-:W-:-:S05]  /*0670*/  @!P0 LEA.HI.X.SX32 R15, R8, R15, 0x1, P1 ;  /* 0x0000000f080f8211 */ /* 0x000fca00008f0eff */
[----:B------:R0:W-:Y:S01]  /*0680*/  @!P0 STG.E.U8 desc[UR4][R14.64], RZ ;  /* 0x000000ff0e008986 */ /* 0x0001e2000c101104 */
[----:B------:R-:W-:Y:S05]  /*0690*/  @!P0 EXIT ;  /* 0x000000000000894d */ /* 0x000fea0003800000 */
[-C--:B0-----:R-:W-:Y:S01]  /*06a0*/  FMUL R14, R10, R27.reuse ;  /* 0x0000001b0a0e7220 */ /* 0x081fe20000400000 */
[----:B------:R-:W-:Y:S01]  /*06b0*/  FMUL R15, R0, R26 ;  /* 0x0000001a000f7220 */ /* 0x000fe20000400000 */
[C---:B------:R-:W-:Y:S02]  /*06c0*/  FMUL R25, R9.reuse, R24 ;  /* 0x0000001809197220 */ /* 0x040fe40000400000 */
[----:B------:R-:W-:Y:S01]  /*06d0*/  FFMA R23, R9, R26, -R14 ;  /* 0x0000001a09177223 */ /* 0x000fe2000000080e */
[----:B------:R-:W-:Y:S01]  /*06e0*/  FFMA R24, R10, R24, -R15 ;  /* 0x000000180a187223 */ /* 0x000fe2000000080f */
[----:B------:R-:W-:Y:S02]  /*06f0*/  FFMA R27, R0, R27, -R25 ;  /* 0x0000001b001b7223 */ /* 0x000fe40000000819 */
[----:B------:R-:W-:-:S04]  /*0700*/  FMUL R14, R4, R23 ;  /* 0x00000017040e7220 */ /* 0x000fc80000400000 */
[----:B------:R-:W-:-:S04]  /*0710*/  FFMA R15, R7, R24, R14 ;  /* 0x00000018070f7223 */ /* 0x000fc8000000000e */
[----:B------:R-:W-:-:S04]  /*0720*/  FFMA R15, R6, R27, R15 ;  /* 0x0000001b060f7223 */ /* 0x000fc8000000000f */
[----:B------:R-:W-:-:S04]  /*0730*/  FMUL R14, R15, R18 ;  /* 0x000000120f0e7220 */ /* 0x000fc80000400000 */
[----:B------:R-:W-:-:S05]  /*0740*/  FADD R19, R19, R14 ;  /* 0x0000000e13137221 */ /* 0x000fca0000000000 */
[----:B------:R-:W-:-:S04]  /*0750*/  FSETP.GT.AND P0, PT, R19, 1, PT ;  /* 0x3f8000001300780b */ /* 0x000fc80003f04000 */
[----:B------:R-:W-:-:S13]  /*0760*/  FSETP.GEU.AND P0, PT, R14, RZ, !P0 ;  /* 0x000000ff0e00720b */ /* 0x000fda000470e000 */
[----:B------:R-:W0:Y:S02]  /*0770*/  @!P0 LDC.64 R14, c[0x0][0x398] ;  /* 0x0000e600ff0e8b82 */ /* 0x000e240000000a00 */
[----:B0-----:R-:W-:-:S04]  /*0780*/  @!P0 IADD3 R14, P1, PT, R8, R14, RZ ;  /* 0x0000000e080e8210 */ /* 0x001fc80007f3e0ff */
[----:B------:R-:W-:-:S05]  /*0790*/  @!P0 LEA.HI.X.SX32 R15, R8, R15, 0x1, P1 ;  /* 0x0000000f080f8211 */ /* 0x000fca00008f0eff */
[----:B------:R0:W-:Y:S01]  /*07a0*/  @!P0 STG.E.U8 desc[UR4][R14.64], RZ ;  /* 0x000000ff0e008986 */ /* 0x0001e2000c101104 */
[----:B------:R-:W-:Y:S05]  /*07b0*/  @!P0 EXIT ;  /* 0x000000000000894d */ /* 0x000fea0003800000 */
[----:B0-----:R-:W-:Y:S01]  /*07c0*/  FMUL R14, R2, R23 ;  /* 0x00000017020e7220 */ /* 0x001fe20000400000 */
[----:B------:R-:W-:Y:S01]  /*07d0*/  UMOV UR6, 0x88e368f1 ;  /* 0x88e368f100067882 */ /* 0x000fe20000000000 */
[----:B------:R-:W-:Y:S02]  /*07e0*/  UMOV UR7, 0x3ee4f8b5 ;  /* 0x3ee4f8b500077882 */ /* 0x000fe40000000000 */
[----:B------:R-:W-:-:S04]  /*07f0*/  FFMA R14, R3, R24, R14 ;  /* 0x00000018030e7223 */ /* 0x000fc8000000000e */
[----:B------:R-:W-:-:S04]  /*0800*/  FFMA R19, R5, R27, R14 ;  /* 0x0000001b05137223 */ /* 0x000fc8000000000e */
[----:B------:R-:W-:-:S04]  /*0810*/  FMUL R19, R19, R18 ;  /* 0x0000001213137220 */ /* 0x000fc80000400000 */
[----:B------:R-:W0:Y:S02]  /*0820*/  F2F.F64.F32 R14, R19 ;  /* 0x00000013000e7310 */ /* 0x000e240000201800 */
[----:B0-----:R-:W-:-:S14]  /*0830*/  DSETP.GT.AND P0, PT, R14, UR6, PT ;  /* 0x000000060e007e2a */ /* 0x001fdc000bf04000 */
[----:B------:R-:W-:Y:S05]  /*0840*/  @!P0 BRA `(.L_x_3) ;  /* 0x0000000000788947 */ /* 0x000fea0003800000 */
[----:B------:R-:W0:Y:S01]  /*0850*/  LDC.64 R14, c[0x0][0x390] ;  /* 0x0000e400ff0e7b82 */ /* 0x000e220000000a00 */
[----:B------:R-:W1:Y:S01]  /*0860*/  LDCU.64 UR6, c[0x0][0x398] ;  /* 0x00007300ff0677ac */ /* 0x000e620008000a00 */
[----:B------:R-:W-:Y:S01]  /*0870*/  FMUL R18, R3, R0 ;  /* 0x0000000003127220 */ /* 0x000fe20000400000 */
[----:B------:R-:W-:Y:S01]  /*0880*/  FFMA R23, R7, R19, R12 ;  /* 0x0000001307177223 */ /* 0x000fe2000000000c */
[----:B------:R-:W-:Y:S01]  /*0890*/  FMUL R25, R2, R10 ;  /* 0x0000000a02197220 */ /* 0x000fe20000400000 */
[C---:B------:R-:W-:Y:S01]  /*08a0*/  FMUL R12, R9.reuse, R5 ;  /* 0x00000005090c7220 */ /* 0x040fe20000400000 */
[----:B------:R-:W-:Y:S01]  /*08b0*/  FFMA R9, R9, R2, -R18 ;  /* 0x0000000209097223 */ /* 0x000fe20000000812 */
[----:B------:R-:W-:Y:S01]  /*08c0*/  FFMA R11, R4, R19, R11 ;  /* 0x00000013040b7223 */ /* 0x000fe2000000000b */
[----:B------:R-:W-:Y:S01]  /*08d0*/  FFMA R25, R0, R5, -R25 ;  /* 0x0000000500197223 */ /* 0x000fe20000000819 */
[----:B------:R-:W-:Y:S01]  /*08e0*/  FFMA R5, R3, R10, -R12 ;  /* 0x0000000a03057223 */ /* 0x000fe2000000080c */
[----:B------:R-:W-:Y:S01]  /*08f0*/  FFMA R21, R6, R19, R21 ;  /* 0x0000001306157223 */ /* 0x000fe20000000015 */
[----:B------:R-:W-:Y:S01]  /*0900*/  IMAD.MOV.U32 R0, RZ, RZ, 0x1 ;  /* 0x00000001ff007424 */ /* 0x000fe200078e00ff */
[----:B-1----:R-:W-:-:S04]  /*0910*/  IADD3 R2, P0, PT, R8, UR6, RZ ;  /* 0x0000000608027c10 */ /* 0x002fc8000ff1e0ff */
[C---:B------:R-:W-:Y:S01]  /*0920*/  LEA.HI.X.SX32 R3, R8.reuse, UR7, 0x1, P0 ;  /* 0x0000000708037c11 */ /* 0x040fe200080f0eff */
[----:B0-----:R-:W-:-:S05]  /*0930*/  IMAD.WIDE R14, R8, 0x34, R14 ;  /* 0x00000034080e7825 */ /* 0x001fca00078e020e */
[----:B------:R-:W-:Y:S04]  /*0940*/  STG.E desc[UR4][R14.64], R23 ;  /* 0x000000170e007986 */ /* 0x000fe8000c101904 */
        /* <DEDUP_REMOVED lines=12> */
[----:B------:R-:W-:Y:S01]  /*0a10*/  STG.E.U8 desc[UR4][R2.64], R0 ;  /* 0x0000000002007986 */ /* 0x000fe2000c101104 */
[----:B------:R-:W-:Y:S05]  /*0a20*/  EXIT ;  /* 0x000000000000794d */ /* 0x000fea0003800000 */
.L_x_3:
[----:B------:R-:W0:Y:S02]  /*0a30*/  LDCU.64 UR6, c[0x0][0x398] ;  /* 0x00007300ff0677ac */ /* 0x000e240008000a00 */
[----:B0-----:R-:W-:-:S04]  /*0a40*/  IADD3 R2, P0, PT, R8, UR6, RZ ;  /* 0x0000000608027c10 */ /* 0x001fc8000ff1e0ff */
[----:B------:R-:W-:-:S05]  /*0a50*/  LEA.HI.X.SX32 R3, R8, UR7, 0x1, P0 ;  /* 0x0000000708037c11 */ /* 0x000fca00080f0eff */
[----:B------:R-:W-:Y:S01]  /*0a60*/  STG.E.U8 desc[UR4][R2.64], RZ ;  /* 0x000000ff02007986 */ /* 0x000fe2000c101104 */
[----:B------:R-:W-:Y:S05]  /*0a70*/  EXIT ;  /* 0x000000000000794d */ /* 0x000fea0003800000 */
        .weak           $__internal_0_$__cuda_sm20_rcp_rn_f32_slowpath
        .type           $__internal_0_$__cuda_sm20_rcp_rn_f32_slowpath,@function
        .size           $__internal_0_$__cuda_sm20_rcp_rn_f32_slowpath,(.L_x_37 - $__internal_0_$__cuda_sm20_rcp_rn_f32_slowpath)
$__internal_0_$__cuda_sm20_rcp_rn_f32_slowpath:
[----:B------:R-:W-:Y:S01]  /*0a80*/  SHF.L.U32 R14, R20, 0x1, RZ ;  /* 0x00000001140e7819 */ /* 0x000fe200000006ff */
[----:B------:R-:W-:Y:S03]  /*0a90*/  BSSY.RECONVERGENT B1, `(.L_x_4) ;  /* 0x0000030000017945 */ /* 0x000fe60003800200 */
[----:B------:R-:W-:-:S04]  /*0aa0*/  SHF.R.U32.HI R14, RZ, 0x18, R14 ;  /* 0x00000018ff0e7819 */ /* 0x000fc8000001160e */
[----:B------:R-:W-:-:S13]  /*0ab0*/  ISETP.NE.U32.AND P0, PT, R14, RZ, PT ;  /* 0x000000ff0e00720c */ /* 0x000fda0003f05070 */
[----:B------:R-:W-:Y:S05]  /*0ac0*/  @P0 BRA `(.L_x_5) ;  /* 0x0000000000280947 */ /* 0x000fea0003800000 */
[----:B------:R-:W-:-:S04]  /*0ad0*/  SHF.L.U32 R14, R20, 0x1, RZ ;  /* 0x00000001140e7819 */ /* 0x000fc800000006ff */
[----:B------:R-:W-:-:S13]  /*0ae0*/  ISETP.NE.AND P0, PT, R14, RZ, PT ;  /* 0x000000ff0e00720c */ /* 0x000fda0003f05270 */
[----:B------:R-:W-:Y:S01]  /*0af0*/  @P0 FFMA R19, R20, 1.84467440737095516160e+19, RZ ;  /* 0x5f80000014130823 */ /* 0x000fe200000000ff */
[----:B------:R-:W-:Y:S08]  /*0b00*/  @!P0 MUFU.RCP R15, R20 ;  /* 0x00000014000f8308 */ /* 0x000ff00000001000 */
[----:B------:R-:W0:Y:S02]  /*0b10*/  @P0 MUFU.RCP R14, R19 ;  /* 0x00000013000e0308 */ /* 0x000e240000001000 */
[----:B0-----:R-:W-:-:S04]  /*0b20*/  @P0 FFMA R28, R19, R14, -1 ;  /* 0xbf800000131c0423 */ /* 0x001fc8000000000e */
[----:B------:R-:W-:-:S04]  /*0b30*/  @P0 FADD.FTZ R29, -R28, -RZ ;  /* 0x800000ff1c1d0221 */ /* 0x000fc80000010100 */
[----:B------:R-:W-:-:S04]  /*0b40*/  @P0 FFMA R14, R14, R29, R14 ;  /* 0x0000001d0e0e0223 */ /* 0x000fc8000000000e */
[----:B------:R-:W-:Y:S01]  /*0b50*/  @P0 FFMA R15, R14, 1.84467440737095516160e+19, RZ ;  /* 0x5f8000000e0f0823 */ /* 0x000fe200000000ff */
[----:B------:R-:W-:Y:S06]  /*0b60*/  BRA `(.L_x_6) ;  /* 0x0000000000887947 */ /* 0x000fec0003800000 */
.L_x_5:
[----:B------:R-:W-:-:S04]  /*0b70*/  IADD3 R28, PT, PT, R14, -0xfd, RZ ;  /* 0xffffff030e1c7810 */ /* 0x000fc80007ffe0ff */
[----:B------:R-:W-:-:S13]  /*0b80*/  ISETP.GT.U32.AND P0, PT, R28, 0x1, PT ;  /* 0x000000011c00780c */ /* 0x000fda0003f04070 */
[----:B------:R-:W-:Y:S05]  /*0b90*/  @P0 BRA `(.L_x_7) ;  /* 0x0000000000780947 */ /* 0x000fea0003800000 */
[----:B------:R-:W-:Y:S02]  /*0ba0*/  LOP3.LUT R15, R20, 0x7fffff, RZ, 0xc0, !PT ;  /* 0x007fffff140f7812 */ /* 0x000fe400078ec0ff */
[----:B------:R-:W-:Y:S02]  /*0bb0*/  IADD3 R14, PT, PT, R14, -0xfc, RZ ;  /* 0xffffff040e0e7810 */ /* 0x000fe40007ffe0ff */
[----:B------:R-:W-:-:S04]  /*0bc0*/  LOP3.LUT R29, R15, 0x3f800000, RZ, 0xfc, !PT ;  /* 0x3f8000000f1d7812 */ /* 0x000fc800078efcff */
[----:B------:R-:W0:Y:S02]  /*0bd0*/  MUFU.RCP R15, R29 ;  /* 0x0000001d000f7308 */ /* 0x000e240000001000 */
[----:B0-----:R-:W-:-:S04]  /*0be0*/  FFMA R19, R29, R15, -1 ;  /* 0xbf8000001d137423 */ /* 0x001fc8000000000f */
[----:B------:R-:W-:-:S04]  /*0bf0*/  FADD.FTZ R29, -R19, -RZ ;  /* 0x800000ff131d7221 */ /* 0x000fc80000010100 */
[CCC-:B------:R-:W-:Y:S01]  /*0c00*/  FFMA.RM R19, R15.reuse, R29.reuse, R15.reuse ;  /* 0x0000001d0f137223 */ /* 0x1c0fe2000000400f */
[----:B------:R-:W-:-:S05]  /*0c10*/  FFMA.RP R15, R15, R29, R15 ;  /* 0x0000001d0f0f7223 */ /* 0x000fca000000800f */
[C---:B------:R-:W-:Y:S02]  /*0c20*/  FSETP.NEU.FTZ.AND P0, PT, R19.reuse, R15, PT ;  /* 0x0000000f1300720b */ /* 0x040fe40003f1d000 */
[----:B------:R-:W-:Y:S02]  /*0c30*/  LOP3.LUT R15, R19, 0x7fffff, RZ, 0xc0, !PT ;  /* 0x007fffff130f7812 */ /* 0x000fe400078ec0ff */
[----:B------:R-:W-:Y:S02]  /*0c40*/  MOV R19, 0x3 ;  /* 0x0000000300137802 */ /* 0x000fe40000000f00 */
[----:B------:R-:W-:Y:S02]  /*0c50*/  LOP3.LUT R15, R15, 0x800000, RZ, 0xfc, !PT ;  /* 0x008000000f0f7812 */ /* 0x000fe400078efcff */
[----:B------:R-:W-:Y:S02]  /*0c60*/  SHF.L.U32 R19, R19, R28, RZ ;  /* 0x0000001c13137219 */ /* 0x000fe400000006ff */
[----:B------:R-:W-:-:S02]  /*0c70*/  SEL R29, RZ, 0xffffffff, !P0 ;  /* 0xffffffffff1d7807 */ /* 0x000fc40004000000 */
[----:B------:R-:W-:Y:S02]  /*0c80*/  LOP3.LUT R19, R19, R15, RZ, 0xc0, !PT ;  /* 0x0000000f13137212 */ /* 0x000fe400078ec0ff */
[----:B------:R-:W-:Y:S01]  /*0c90*/  SHF.R.U32.HI R14, RZ, R14, R15 ;  /* 0x0000000eff0e7219 */ /* 0x000fe2000001160f */
[----:B------:R-:W-:Y:S01]  /*0ca0*/  IMAD.MOV R29, RZ, RZ, -R29 ;  /* 0x000000ffff1d7224 */ /* 0x000fe200078e0a1d */
[----:B------:R-:W-:-:S04]  /*0cb0*/  SHF.R.U32.HI R19, RZ, R28, R19 ;  /* 0x0000001cff137219 */ /* 0x000fc80000011613 */
[----:B------:R-:W-:Y:S02]  /*0cc0*/  LOP3.LUT P1, RZ, R29, R28, R15, 0xf8, !PT ;  /* 0x0000001c1dff7212 */ /* 0x000fe4000782f80f */
[C---:B------:R-:W-:Y:S02]  /*0cd0*/  LOP3.LUT P0, RZ, R19.reuse, 0x1, RZ, 0xc0, !PT ;  /* 0x0000000113ff7812 */ /* 0x040fe4000780c0ff */
[----:B------:R-:W-:-:S04]  /*0ce0*/  LOP3.LUT P2, RZ, R19, 0x2, RZ, 0xc0, !PT ;  /* 0x0000000213ff7812 */ /* 0x000fc8000784c0ff */
[----:B------:R-:W-:Y:S02]  /*0cf0*/  PLOP3.LUT P0, PT, P0, P1, P2, 0xe0, 0x0 ;  /* 0x000000000000781c */ /* 0x000fe40000703c20 */
[----:B------:R-:W-:Y:S02]  /*0d00*/  LOP3.LUT P1, RZ, R20, 0x7fffff, RZ, 0xc0, !PT ;  /* 0x007fffff14ff7812 */ /* 0x000fe4000782c0ff */
[----:B------:R-:W-:-:S04]  /*0d10*/  SEL R15, RZ, 0x1, !P0 ;  /* 0x00000001ff0f7807 */ /* 0x000fc80004000000 */
[----:B------:R-:W-:-:S04]  /*0d20*/  IADD3 R15, PT, PT, -R15, RZ, RZ ;  /* 0x000000ff0f0f7210 */ /* 0x000fc80007ffe1ff */
[----:B------:R-:W-:-:S13]  /*0d30*/  ISETP.GE.AND P0, PT, R15, RZ, PT ;  /* 0x000000ff0f00720c */ /* 0x000fda0003f06270 */
[----:B------:R-:W-:-:S04]  /*0d40*/  @!P0 IADD3 R14, PT, PT, R14, 0x1, RZ ;  /* 0x000000010e0e8810 */ /* 0x000fc80007ffe0ff */
[----:B------:R-:W-:-:S04]  /*0d50*/  @!P1 SHF.L.U32 R14, R14, 0x1, RZ ;  /* 0x000000010e0e9819 */ /* 0x000fc800000006ff */
[----:B------:R-:W-:Y:S01]  /*0d60*/  LOP3.LUT R15, R14, 0x80000000, R20, 0xf8, !PT ;  /* 0x800000000e0f7812 */ /* 0x000fe200078ef814 */
[----:B------:R-:W-:Y:S06]  /*0d70*/  BRA `(.L_x_6) ;  /* 0x0000000000047947 */ /* 0x000fec0003800000 */
.L_x_7:
[----:B------:R0:W1:Y:S02]  /*0d80*/  MUFU.RCP R15, R20 ;  /* 0x00000014000f7308 */ /* 0x0000640000001000 */
.L_x_6:
[----:B------:R-:W-:Y:S05]  /*0d90*/  BSYNC.RECONVERGENT B1 ;  /* 0x0000000000017941 */ /* 0x000fea0003800200 */
.L_x_4:
[----:B-1----:R-:W-:Y:S01]  /*0da0*/  MOV R19, R15 ;  /* 0x0000000f00137202 */ /* 0x002fe20000000f00 */
[----:B------:R-:W-:Y:S01]  /*0db0*/  HFMA2 R15, -RZ, RZ, 0, 0 ;  /* 0x00000000ff0f7431 */ /* 0x000fe200000001ff */
[----:B------:R-:W-:-:S04]  /*0dc0*/  MOV R14, R18 ;  /* 0x00000012000e7202 */ /* 0x000fc80000000f00 */
[----:B0-----:R-:W-:Y:S05]  /*0dd0*/  RET.REL.NODEC R14 `(_Z23IntersectTriangleKernelP3RayP8TriangleP12IntersectionPbii) ;  /* 0xfffffff00e887950 */ /* 0x001fea0003c3ffff */
.L_x_8:
[----:B------:R-:W-:-:S00]  /*0de0*/  BRA `(.L_x_8) ;  /* 0xfffffffc00fc7947 */ /* 0x000fc0000383ffff */
[----:B------:R-:W-:-:S00]  /*0df0*/  NOP ;  /* 0x0000000000007918 */ /* 0x000fc00000000000 */
        /* <DEDUP_REMOVED lines=8> */
.L_x_37:


//--------------------- .text._Z8vecCrossPfS_S_S_S_S_S_S_S_i --------------------------
	.section	.text._Z8vecCrossPfS_S_S_S_S_S_S_S_i,"ax",@progbits
	.align	128
        .global         _Z8vecCrossPfS_S_S_S_S_S_S_S_i
        .type           _Z8vecCrossPfS_S_S_S_S_S_S_S_i,@function
        .size           _Z8vecCrossPfS_S_S_S_S_S_S_S_i,(.L_x_41 - _Z8vecCrossPfS_S_S_S_S_S_S_S_i)
        .other          _Z8vecCrossPfS_S_S_S_S_S_S_S_i,@"STO_CUDA_ENTRY STV_DEFAULT"
_Z8vecCrossPfS_S_S_S_S_S_S_S_i:
.text._Z8vecCrossPfS_S_S_S_S_S_S_S_i:
[----:B------:R-:W-:Y:S01]  /*0000*/  LDC R1, c[0x0][0x37c] ;  /* 0x0000df00ff017b82 */ /* 0x000fe20000000800 */
[----:B------:R-:W0:Y:S07]  /*0010*/  S2R R3, SR_TID.X ;  /* 0x0000000000037919 */ /* 0x000e2e0000002100 */
[----:B------:R-:W0:Y:S01]  /*0020*/  S2UR UR4, SR_CTAID.X ;  /* 0x00000000000479c3 */ /* 0x000e220000002500 */
[----:B------:R-:W1:Y:S07]  /*0030*/  LDCU UR5, c[0x0][0x3c8] ;  /* 0x00007900ff0577ac */ /* 0x000e6e0008000800 */
[----:B------:R-:W0:Y:S02]  /*0040*/  LDC R0, c[0x0][0x360] ;  /* 0x0000d800ff007b82 */ /* 0x000e240000000800 */
[----:B0-----:R-:W-:-:S05]  /*0050*/  IMAD R0, R0, UR4, R3 ;  /* 0x0000000400007c24 */ /* 0x001fca000f8e0203 */
[----:B-1----:R-:W-:-:S13]  /*0060*/  ISETP.GE.AND P0, PT, R0, UR5, PT ;  /* 0x0000000500007c0c */ /* 0x002fda000bf06270 */
[----:B------:R-:W-:Y:S05]  /*0070*/  @P0 EXIT ;  /* 0x000000000000094d */ /* 0x000fea0003800000 */
[----:B------:R-:W0:Y:S01]  /*0080*/  LDC.64 R6, c[0x0][0x390] ;  /* 0x0000e400ff067b82 */ /* 0x000e220000000a00 */
[----:B------:R-:W1:Y:S07]  /*0090*/  LDCU.64 UR4, c[0x0][0x358] ;  /* 0x00006b00ff0477ac */ /* 0x000e6e0008000a00 */
[----:B------:R-:W2:Y:S08]  /*00a0*/  LDC.64 R2, c[0x0][0x3a0] ;  /* 0x0000e800ff027b82 */ /* 0x000eb00000000a00 */
[----:B------:R-:W3:Y:S08]  /*00b0*/  LDC.64 R4, c[0x0][0x388] ;  /* 0x0000e200ff047b82 */ /* 0x000ef00000000a00 */
[----:B------:R-:W4:Y:S01]  /*00c0*/  LDC.64 R8, c[0x0][0x3a8] ;  /* 0x0000ea00ff087b82 */ /* 0x000f220000000a00 */
[----:B0-----:R-:W-:-:S05]  /*00d0*/  IMAD.WIDE R6, R0, 0x4, R6 ;  /* 0x0000000400067825 */ /* 0x001fca00078e0206 */
[----:B-1----:R-:W5:Y:S01]  /*00e0*/  LDG.E R18, desc[UR4][R6.64] ;  /* 0x0000000406127981 */ /* 0x002f62000c1e1900 */
[C---:B--2---:R-:W-:Y:S01]  /*00f0*/  IMAD.WIDE R2, R0.reuse, 0x4, R2 ;  /* 0x0000000400027825 */ /* 0x044fe200078e0202 */
[----:B------:R-:W0:Y:S04]  /*0100*/  LDC.64 R14, c[0x0][0x3b0] ;  /* 0x0000ec00ff0e7b82 */ /* 0x000e280000000a00 */
[----:B------:R-:W5:Y:S01]  /*0110*/  LDG.E R19, desc[UR4][R2.64] ;  /* 0x0000000402137981 */ /* 0x000f62000c1e1900 */
[----:B---3--:R-:W-:-:S03]  /*0120*/  IMAD.WIDE R4, R0, 0x4, R4 ;  /* 0x0000000400047825 */ /* 0x008fc600078e0204 */
[----:B------:R-:W1:Y:S02]  /*0130*/  LDC.64 R12, c[0x0][0x380] ;  /* 0x0000e000ff0c7b82 */ /* 0x000e640000000a00 */
[----:B------:R-:W2:Y:S01]  /*0140*/  LDG.E R16, desc[UR4][R4.64] ;  /* 0x0000000404107981 */ /* 0x000ea2000c1e1900 */
[----:B----4-:R-:W-:-:S05]  /*0150*/  IMAD.WIDE R8, R0, 0x4, R8 ;  /* 0x0000000400087825 */ /* 0x010fca00078e0208 */
[----:B------:R-:W3:Y:S01]  /*0160*/  LDC.64 R10, c[0x0][0x398] ;  /* 0x0000e600ff0a7b82 */ /* 0x000ee20000000a00 */
[----:B------:R-:W2:Y:S01]  /*0170*/  LDG.E R17, desc[UR4][R8.64] ;  /* 0x0000000408117981 */ /* 0x000ea2000c1e1900 */
[----:B0-----:R-:W-:-:S04]  /*0180*/  IMAD.WIDE R14, R0, 0x4, R14 ;  /* 0x00000004000e7825 */ /* 0x001fc800078e020e */
[----:B-1----:R-:W-:-:S04]  /*0190*/  IMAD.WIDE R12, R0, 0x4, R12 ;  /* 0x00000004000c7825 */ /* 0x002fc800078e020c */
[----:B---3--:R-:W-:-:S04]  /*01a0*/  IMAD.WIDE R10, R0, 0x4, R10 ;  /* 0x00000004000a7825 */ /* 0x008fc800078e020a */
[----:B-----5:R-:W-:-:S04]  /*01b0*/  FMUL R19, R18, R19 ;  /* 0x0000001312137220 */ /* 0x020fc80000400000 */
[----:B--2---:R-:W-:Y:S02]  /*01c0*/  FFMA R19, R16, R17, -R19 ;  /* 0x0000001110137223 */ /* 0x004fe40000000813 */
[----:B------:R-:W0:Y:S03]  /*01d0*/  LDC.64 R16, c[0x0][0x3b8] ;  /* 0x0000ee00ff107b82 */ /* 0x000e260000000a00 */
[----:B------:R1:W-:Y:S04]  /*01e0*/  STG.E desc[UR4][R14.64], R19 ;  /* 0x000000130e007986 */ /* 0x0003e8000c101904 */
[----:B------:R-:W2:Y:S04]  /*01f0*/  LDG.E R23, desc[UR4][R8.64] ;  /* 0x0000000408177981 */ /* 0x000ea8000c1e1900 */
[----:B------:R-:W2:Y:S04]  /*0200*/  LDG.E R18, desc[UR4][R12.64] ;  /* 0x000000040c127981 */ /* 0x000ea8000c1e1900 */
[----:B------:R-:W3:Y:S04]  /*0210*/  LDG.E R6, desc[UR4][R6.64] ;  /* 0x0000000406067981 */ /* 0x000ee8000c1e1900 */
[----:B------:R-:W3:Y:S01]  /*0220*/  LDG.E R21, desc[UR4][R10.64] ;  /* 0x000000040a157981 */ /* 0x000ee2000c1e1900 */
[----:B0-----:R-:W-:-:S04]  /*0230*/  IMAD.WIDE R16, R0, 0x4, R16 ;  /* 0x0000000400107825 */ /* 0x001fc800078e0210 */
[----:B--2---:R-:W-:-:S04]  /*0240*/  FMUL R23, R18, R23 ;  /* 0x0000001712177220 */ /* 0x004fc80000400000 */
[----:B---3--:R-:W-:Y:S02]  /*0250*/  FFMA R21, R6, R21, -R23 ;  /* 0x0000001506157223 */ /* 0x008fe40000000817 */
[----:B------:R-:W0:Y:S03]  /*0260*/  LDC.64 R6, c[0x0][0x3c0] ;  /* 0x0000f000ff067b82 */ /* 0x000e260000000a00 */
[----:B------:R-:W-:Y:S04]  /*0270*/  STG.E desc[UR4][R16.64], R21 ;  /* 0x0000001510007986 */ /* 0x000fe8000c101904 */
[----:B------:R-:W2:Y:S04]  /*0280*/  LDG.E R4, desc[UR4][R4.64] ;  /* 0x0000000404047981 */ /* 0x000ea8000c1e1900 */
[----:B-1----:R-:W2:Y:S04]  /*0290*/  LDG.E R15, desc[UR4][R10.64] ;  /* 0x000000040a0f7981 */ /* 0x002ea8000c1e1900 */
[----:B------:R-:W3:Y:S04]  /*02a0*/  LDG.E R8, desc[UR4][R12.64] ;  /* 0x000000040c087981 */ /* 0x000ee8000c1e1900 */
[----:B------:R-:W3:Y:S01]  /*02b0*/  LDG.E R3, desc[UR4][R2.64] ;  /* 0x0000000402037981 */ /* 0x000ee2000c1e1900 */
[----:B0-----:R-:W-:-:S04]  /*02c0*/  IMAD.WIDE R6, R0, 0x4, R6 ;  /* 0x0000000400067825 */ /* 0x001fc800078e0206 */
[----:B--2---:R-:W-:-:S04]  /*02d0*/  FMUL R15, R4, R15 ;  /* 0x0000000f040f7220 */ /* 0x004fc80000400000 */
[----:B---3--:R-:W-:-:S05]  /*02e0*/  FFMA R15, R8, R3, -R15 ;  /* 0x00000003080f7223 */ /* 0x008fca000000080f */
[----:B------:R-:W-:Y:S01]  /*02f0*/  STG.E desc[UR4][R6.64], R15 ;  /* 0x0000000f06007986 */ /* 0x000fe2000c101904 */
[----:B------:R-:W-:Y:S05]  /*0300*/  EXIT ;  /* 0x000000000000794d */ /* 0x000fea0003800000 */
.L_x_9:
        /* <DEDUP_REMOVED lines=15> */
.L_x_41:


//--------------------- .text._Z6vecDotPfS_S_S_S_S_S_i --------------------------
	.section	.text._Z6vecDotPfS_S_S_S_S_S_i,"ax",@progbits
	.align	128
        .global         _Z6vecDotPfS_S_S_S_S_S_i
        .type           _Z6vecDotPfS_S_S_S_S_S_i,@function
        .size           _Z6vecDotPfS_S_S_S_S_S_i,(.L_x_42 - _Z6vecDotPfS_S_S_S_S_S_i)
        .other          _Z6vecDotPfS_S_S_S_S_S_i,@"STO_CUDA_ENTRY STV_DEFAULT"
_Z6vecDotPfS_S_S_S_S_S_i:
.text._Z6vecDotPfS_S_S_S_S_S_i:
[----:B------:R-:W-:Y:S01]  /*0000*/  LDC R1, c[0x0][0x37c] ;  /* 0x0000df00ff017b82 */ /* 0x000fe20000000800 */
[----:B------:R-:W0:Y:S07]  /*0010*/  S2R R0, SR_TID.X ;  /* 0x0000000000007919 */ /* 0x000e2e0000002100 */
[----:B------:R-:W0:Y:S01]  /*0020*/  S2UR UR4, SR_CTAID.X ;  /* 0x00000000000479c3 */ /* 0x000e220000002500 */
[----:B------:R-:W1:Y:S01]  /*0030*/  LDCU UR5, c[0x0][0x3b8] ;  /* 0x00007700ff0577ac */ /* 0x000e620008000800 */
[----:B------:R-:W2:Y:S06]  /*0040*/  LDCU.64 UR6, c[0x0][0x358] ;  /* 0x00006b00ff0677ac */ /* 0x000eac0008000a00 */
[----:B------:R-:W0:Y:S08]  /*0050*/  LDC R5, c[0x0][0x360] ;  /* 0x0000d800ff057b82 */ /* 0x000e300000000800 */
[----:B------:R-:W3:Y:S08]  /*0060*/  LDC.64 R12, c[0x0][0x388] ;  /* 0x0000e200ff0c7b82 */ /* 0x000ef00000000a00 */
[----:B------:R-:W4:Y:S08]  /*0070*/  LDC.64 R14, c[0x0][0x3a0] ;  /* 0x0000e800ff0e7b82 */ /* 0x000f300000000a00 */
[----:B------:R-:W5:Y:S01]  /*0080*/  LDC.64 R8, c[0x0][0x380] ;  /* 0x0000e000ff087b82 */ /* 0x000f620000000a00 */
[----:B0-----:R-:W-:-:S05]  /*0090*/  IMAD R17, R5, UR4, R0 ;  /* 0x0000000405117c24 */ /* 0x001fca000f8e0200 */
[C---:B-1----:R-:W-:Y:S02]  /*00a0*/  ISETP.GE.AND P1, PT, R17.reuse, UR5, PT ;  /* 0x0000000511007c0c */ /* 0x042fe4000bf26270 */
[----:B------:R-:W0:Y:S08]  /*00b0*/  LDC.64 R10, c[0x0][0x398] ;  /* 0x0000e600ff0a7b82 */ /* 0x000e300000000a00 */
[----:B------:R-:W1:Y:S03]  /*00c0*/  LDC.64 R6, c[0x0][0x390] ;  /* 0x0000e400ff067b82 */ /* 0x000e660000000a00 */
[----:B---3--:R-:W-:-:S04]  /*00d0*/  @!P1 IMAD.WIDE R12, R17, 0x4, R12 ;  /* 0x00000004110c9825 */ /* 0x008fc800078e020c */
[C---:B----4-:R-:W-:Y:S01]  /*00e0*/  @!P1 IMAD.WIDE R14, R17.reuse, 0x4, R14 ;  /* 0x00000004110e9825 */ /* 0x050fe200078e020e */
[----:B------:R-:W3:Y:S01]  /*00f0*/  LDC.64 R2, c[0x0][0x3a8] ;  /* 0x0000ea00ff027b82 */ /* 0x000ee20000000a00 */
[----:B--2---:R-:W2:Y:S02]  /*0100*/  @!P1 LDG.E R12, desc[UR6][R12.64] ;  /* 0x000000060c0c9981 */ /* 0x004ea4000c1e1900 */
[C---:B-----5:R-:W-:Y:S02]  /*0110*/  @!P1 IMAD.WIDE R8, R17.reuse, 0x4, R8 ;  /* 0x0000000411089825 */ /* 0x060fe400078e0208 */
[----:B------:R-:W2:Y:S02]  /*0120*/  @!P1 LDG.E R15, desc[UR6][R14.64] ;  /* 0x000000060e0f9981 */ /* 0x000ea4000c1e1900 */
[C---:B0-----:R-:W-:Y:S02]  /*0130*/  @!P1 IMAD.WIDE R10, R17.reuse, 0x4, R10 ;  /* 0x00000004110a9825 */ /* 0x041fe400078e020a */
[----:B------:R-:W4:Y:S04]  /*0140*/  @!P1 LDG.E R8, desc[UR6][R8.64] ;  /* 0x0000000608089981 */ /* 0x000f28000c1e1900 */
[----:B------:R-:W4:Y:S01]  /*0150*/  @!P1 LDG.E R11, desc[UR6][R10.64] ;  /* 0x000000060a0b9981 */ /* 0x000f22000c1e1900 */
[----:B-1----:R-:W-:-:S06]  /*0160*/  @!P1 IMAD.WIDE R6, R17, 0x4, R6 ;  /* 0x0000000411069825 */ /* 0x002fcc00078e0206 */
[----:B------:R0:W5:Y:S01]  /*0170*/  @!P1 LDG.E R6, desc[UR6][R6.64] ;  /* 0x0000000606069981 */ /* 0x000162000c1e1900 */
[----:B---3--:R-:W-:-:S06]  /*0180*/  @!P1 IMAD.WIDE R2, R17, 0x4, R2 ;  /* 0x0000000411029825 */ /* 0x008fcc00078e0202 */
[----:B------:R-:W5:Y:S01]  /*0190*/  @!P1 LDG.E R2, desc[UR6][R2.64] ;  /* 0x0000000602029981 */ /* 0x000f62000c1e1900 */
[----:B------:R-:W1:Y:S01]  /*01a0*/  S2UR UR5, SR_CgaCtaId ;  /* 0x00000000000579c3 */ /* 0x000e620000008800 */
[----:B------:R-:W-:Y:S01]  /*01b0*/  UMOV UR4, 0x400 ;  /* 0x0000040000047882 */ /* 0x000fe20000000000 */
[----:B------:R-:W-:Y:S01]  /*01c0*/  HFMA2 R4, -RZ, RZ, 0, 0 ;  /* 0x00000000ff047431 */ /* 0x000fe200000001ff */
[----:B------:R-:W-:Y:S01]  /*01d0*/  ISETP.GE.U32.AND P0, PT, R5, 0x2, PT ;  /* 0x000000020500780c */ /* 0x000fe20003f06070 */
[----:B-1----:R-:W-:-:S06]  /*01e0*/  ULEA UR4, UR5, UR4, 0x18 ;  /* 0x0000000405047291 */ /* 0x002fcc000f8ec0ff */
[----:B0-----:R-:W-:Y:S01]  /*01f0*/  LEA R7, R0, UR4, 0x2 ;  /* 0x0000000400077c11 */ /* 0x001fe2000f8e10ff */
[----:B--2---:R-:W-:-:S04]  /*0200*/  @!P1 FMUL R13, R12, R15 ;  /* 0x0000000f0c0d9220 */ /* 0x004fc80000400000 */
[----:B----4-:R-:W-:-:S04]  /*0210*/  @!P1 FFMA R13, R8, R11, R13 ;  /* 0x0000000b080d9223 */ /* 0x010fc8000000000d */
[----:B-----5:R-:W-:Y:S01]  /*0220*/  @!P1 FFMA R4, R6, R2, R13 ;  /* 0x0000000206049223 */ /* 0x020fe2000000000d */
[----:B------:R-:W-:-:S04]  /*0230*/  ISETP.NE.AND P1, PT, R0, RZ, PT ;  /* 0x000000ff0000720c */ /* 0x000fc80003f25270 */
[----:B------:R0:W-:Y:S01]  /*0240*/  STS [R7], R4 ;  /* 0x0000000407007388 */ /* 0x0001e20000000800 */
[----:B------:R-:W-:Y:S06]  /*0250*/  BAR.SYNC.DEFER_BLOCKING 0x0 ;  /* 0x0000000000007b1d */ /* 0x000fec0000010000 */
[----:B------:R-:W-:Y:S05]  /*0260*/  @!P0 BRA `(.L_x_10) ;  /* 0x00000000002c8947 */ /* 0x000fea0003800000 */
.L_x_11:
[----:B------:R-:W-:-:S04]  /*0270*/  SHF.R.U32.HI R6, RZ, 0x1, R5 ;  /* 0x00000001ff067819 */ /* 0x000fc80000011605 */
[----:B------:R-:W-:-:S13]  /*0280*/  ISETP.GE.U32.AND P0, PT, R0, R6, PT ;  /* 0x000000060000720c */ /* 0x000fda0003f06070 */
[----:B------:R-:W-:Y:S01]  /*0290*/  @!P0 LEA R2, R6, R7, 0x2 ;  /* 0x0000000706028211 */ /* 0x000fe200078e10ff */
[----:B------:R-:W-:Y:S05]  /*02a0*/  @!P0 LDS R3, [R7] ;  /* 0x0000000007038984 */ /* 0x000fea0000000800 */
[----:B------:R-:W0:Y:S02]  /*02b0*/  @!P0 LDS R2, [R2] ;  /* 0x0000000002028984 */ /* 0x000e240000000800 */
[----:B0-----:R-:W-:-:S05]  /*02c0*/  @!P0 FADD R4, R2, R3 ;  /* 0x0000000302048221 */ /* 0x001fca0000000000 */
[----:B------:R1:W-:Y:S01]  /*02d0*/  @!P0 STS [R7], R4 ;  /* 0x0000000407008388 */ /* 0x0003e20000000800 */
[----:B------:R-:W-:Y:S01]  /*02e0*/  BAR.SYNC.DEFER_BLOCKING 0x0 ;  /* 0x0000000000007b1d */ /* 0x000fe20000010000 */
[----:B------:R-:W-:Y:S02]  /*02f0*/  ISETP.GT.U32.AND P0, PT, R5, 0x3, PT ;  /* 0x000000030500780c */ /* 0x000fe40003f04070 */
[----:B------:R-:W-:-:S11]  /*0300*/  MOV R5, R6 ;  /* 0x0000000600057202 */ /* 0x000fd60000000f00 */
[----:B-1----:R-:W-:Y:S05]  /*0310*/  @P0 BRA `(.L_x_11) ;  /* 0xfffffffc00d40947 */ /* 0x002fea000383ffff */
.L_x_10:
[----:B------:R-:W-:Y:S05]  /*0320*/  @P1 EXIT ;  /* 0x000000000000194d */ /* 0x000fea0003800000 */
[----:B------:R-:W1:Y:S01]  /*0330*/  S2UR UR5, SR_CgaCtaId ;  /* 0x00000000000579c3 */ /* 0x000e620000008800 */
[----:B------:R-:W-:-:S07]  /*0340*/  UMOV UR4, 0x400 ;  /* 0x0000040000047882 */ /* 0x000fce0000000000 */
[----:B------:R-:W2:Y:S01]  /*0350*/  LDC.64 R2, c[0x0][0x3b0] ;  /* 0x0000ec00ff027b82 */ /* 0x000ea20000000a00 */
[----:B-1----:R-:W-:-:S09]  /*0360*/  ULEA UR4, UR5, UR4, 0x18 ;  /* 0x0000000405047291 */ /* 0x002fd2000f8ec0ff */
[----:B------:R-:W2:Y:S04]  /*0370*/  LDS R5, [UR4] ;  /* 0x00000004ff057984 */ /* 0x000ea80008000800 */
[----:B--2---:R-:W-:Y:S01]  /*0380*/  REDG.E.ADD.F32.FTZ.RN.STRONG.GPU desc[UR6][R2.64], R5 ;  /* 0x00000005020079a6 */ /* 0x004fe2000c12f306 */
[----:B------:R-:W-:Y:S05]  /*0390*/  EXIT ;  /* 0x000000000000794d */ /* 0x000fea0003800000 */
.L_x_12:
        /* <DEDUP_REMOVED lines=14> */
.L_x_42:


//--------------------- .text._Z9NormalizePfS_S_i --------------------------
	.section	.text._Z9NormalizePfS_S_i,"ax",@progbits
	.align	128
        .global         _Z9NormalizePfS_S_i
        .type           _Z9NormalizePfS_S_i,@function
        .size           _Z9NormalizePfS_S_i,(.L_x_39 - _Z9NormalizePfS_S_i)
        .other          _Z9NormalizePfS_S_i,@"STO_CUDA_ENTRY STV_DEFAULT"
_Z9NormalizePfS_S_i:
.text._Z9NormalizePfS_S_i:
        /* <DEDUP_REMOVED lines=11> */
[----:B------:R-:W3:Y:S01]  /*00b0*/  LDC.64 R4, c[0x0][0x390] ;  /* 0x0000e400ff047b82 */ /* 0x000ee20000000a00 */
[----:B0-----:R-:W-:-:S05]  /*00c0*/  IMAD.WIDE R6, R3, 0x4, R6 ;  /* 0x0000000403067825 */ /* 0x001fca00078e0206 */
[----:B-1----:R-:W4:Y:S01]  /*00d0*/  LDG.E R2, desc[UR4][R6.64] ;  /* 0x0000000406027981 */ /* 0x002f22000c1e1900 */
[----:B--2---:R-:W-:-:S05]  /*00e0*/  IMAD.WIDE R8, R3, 0x4, R8 ;  /* 0x0000000403087825 */ /* 0x004fca00078e0208 */
[----:B------:R-:W2:Y:S01]  /*00f0*/  LDG.E R0, desc[UR4][R8.64] ;  /* 0x0000000408007981 */ /* 0x000ea2000c1e1900 */
[----:B---3--:R-:W-:-:S05]  /*0100*/  IMAD.WIDE R4, R3, 0x4, R4 ;  /* 0x0000000403047825 */ /* 0x008fca00078e0204 */
[----:B------:R-:W3:Y:S01]  /*0110*/  LDG.E R10, desc[UR4][R4.64] ;  /* 0x00000004040a7981 */ /* 0x000ee2000c1e1900 */
[----:B------:R-:W-:Y:S01]  /*0120*/  BSSY.RECONVERGENT B0, `(.L_x_13) ;  /* 0x0000010000007945 */ /* 0x000fe20003800200 */
[----:B----4-:R-:W-:-:S04]  /*0130*/  FMUL R3, R2, R2 ;  /* 0x0000000202037220 */ /* 0x010fc80000400000 */
[----:B--2---:R-:W-:-:S04]  /*0140*/  FFMA R3, R0, R0, R3 ;  /* 0x0000000000037223 */ /* 0x004fc80000000003 */
[----:B---3--:R-:W-:-:S04]  /*0150*/  FFMA R2, R10, R10, R3 ;  /* 0x0000000a0a027223 */ /* 0x008fc80000000003 */
[----:B------:R-:W-:Y:S01]  /*0160*/  VIADD R10, R2, 0xf3000000 ;  /* 0xf3000000020a7836 */ /* 0x000fe20000000000 */
[----:B------:R0:W1:Y:S04]  /*0170*/  MUFU.RSQ R3, R2 ;  /* 0x0000000200037308 */ /* 0x0000680000001400 */
[----:B------:R-:W-:-:S13]  /*0180*/  ISETP.GT.U32.AND P0, PT, R10, 0x727fffff, PT ;  /* 0x727fffff0a00780c */ /* 0x000fda0003f04070 */
[----:B01----:R-:W-:Y:S05]  /*0190*/  @!P0 BRA `(.L_x_14) ;  /* 0x0000000000108947 */ /* 0x003fea0003800000 */
[----:B------:R-:W-:-:S07]  /*01a0*/  MOV R14, 0x1c0 ;  /* 0x000001c0000e7802 */ /* 0x000fce0000000f00 */
[----:B------:R-:W-:Y:S05]  /*01b0*/  CALL.REL.NOINC `($__internal_1_$__cuda_sm20_sqrt_rn_f32_slowpath) ;  /* 0x0000000000e07944 */ /* 0x000fea0003c00000 */
[----:B------:R-:W-:Y:S01]  /*01c0*/  IMAD.MOV.U32 R3, RZ, RZ, R10 ;  /* 0x000000ffff037224 */ /* 0x000fe200078e000a */
[----:B------:R-:W-:Y:S06]  /*01d0*/  BRA `(.L_x_15) ;  /* 0x0000000000107947 */ /* 0x000fec0003800000 */
.L_x_14:
[----:B------:R-:W-:Y:S01]  /*01e0*/  FMUL.FTZ R11, R2, R3 ;  /* 0x00000003020b7220 */ /* 0x000fe20000410000 */
[----:B------:R-:W-:-:S03]  /*01f0*/  FMUL.FTZ R3, R3, 0.5 ;  /* 0x3f00000003037820 */ /* 0x000fc60000410000 */
[----:B------:R-:W-:-:S04]  /*0200*/  FFMA R2, -R11, R11, R2 ;  /* 0x0000000b0b027223 */ /* 0x000fc80000000102 */
[----:B------:R-:W-:-:S07]  /*0210*/  FFMA R3, R2, R3, R11 ;  /* 0x0000000302037223 */ /* 0x000fce000000000b */
.L_x_15:
[----:B------:R-:W-:Y:S05]  /*0220*/  BSYNC.RECONVERGENT B0 ;  /* 0x0000000000007941 */ /* 0x000fea0003800200 */
.L_x_13:
[----:B------:R-:W-:-:S13]  /*0230*/  FSETP.GT.AND P0, PT, R3, RZ, PT ;  /* 0x000000ff0300720b */ /* 0x000fda0003f04000 */
[----:B------:R-:W-:Y:S05]  /*0240*/  @!P0 EXIT ;  /* 0x000000000000894d */ /* 0x000fea0003800000 */
[----:B------:R-:W0:Y:S01]  /*0250*/  MUFU.RCP R2, R3 ;  /* 0x0000000300027308 */ /* 0x000e220000001000 */
[----:B------:R-:W-:Y:S07]  /*0260*/  BSSY.RECONVERGENT B0, `(.L_x_16) ;  /* 0x000000b000007945 */ /* 0x000fee0003800200 */
[----:B------:R-:W1:Y:S01]  /*0270*/  FCHK P0, R0, R3 ;  /* 0x0000000300007302 */ /* 0x000e620000000000 */
[----:B0-----:R-:W-:-:S04]  /*0280*/  FFMA R11, R2, -R3, 1 ;  /* 0x3f800000020b7423 */ /* 0x001fc80000000803 */
[----:B------:R-:W-:-:S04]  /*0290*/  FFMA R11, R2, R11, R2 ;  /* 0x0000000b020b7223 */ /* 0x000fc80000000002 */
[----:B------:R-:W-:-:S04]  /*02a0*/  FFMA R2, R0, R11, RZ ;  /* 0x0000000b00027223 */ /* 0x000fc800000000ff */
[----:B------:R-:W-:-:S04]  /*02b0*/  FFMA R10, R2, -R3, R0 ;  /* 0x80000003020a7223 */ /* 0x000fc80000000000 */
[----:B------:R-:W-:Y:S01]  /*02c0*/  FFMA R11, R11, R10, R2 ;  /* 0x0000000a0b0b7223 */ /* 0x000fe20000000002 */
[----:B-1----:R-:W-:Y:S06]  /*02d0*/  @!P0 BRA `(.L_x_17) ;  /* 0x00000000000c8947 */ /* 0x002fec0003800000 */
[----:B------:R-:W-:-:S07]  /*02e0*/  MOV R2, 0x300 ;  /* 0x0000030000027802 */ /* 0x000fce0000000f00 */
[----:B------:R-:W-:Y:S05]  /*02f0*/  CALL.REL.NOINC `($__internal_2_$__cuda_sm3x_div_rn_noftz_f32_slowpath) ;  /* 0x0000000000ec7944 */ /* 0x000fea0003c00000 */
[----:B------:R-:W-:-:S07]  /*0300*/  MOV R11, R0 ;  /* 0x00000000000b7202 */ /* 0x000fce0000000f00 */
.L_x_17:
[----:B------:R-:W-:Y:S05]  /*0310*/  BSYNC.RECONVERGENT B0 ;  /* 0x0000000000007941 */ /* 0x000fea0003800200 */
.L_x_16:
[----:B------:R0:W-:Y:S04]  /*0320*/  STG.E desc[UR4][R8.64], R11 ;  /* 0x0000000b08007986 */ /* 0x0001e8000c101904 */
[----:B------:R-:W2:Y:S01]  /*0330*/  LDG.E R2, desc[UR4][R6.64] ;  /* 0x0000000406027981 */ /* 0x000ea2000c1e1900 */
[----:B------:R-:W1:Y:S01]  /*0340*/  MUFU.RCP R0, R3 ;  /* 0x0000000300007308 */ /* 0x000e620000001000 */
[----:B------:R-:W-:Y:S01]  /*0350*/  BSSY.RECONVERGENT B0, `(.L_x_18) ;  /* 0x000000c000007945 */ /* 0x000fe20003800200 */
[----:B-1----:R-:W-:-:S04]  /*0360*/  FFMA R13, R0, -R3, 1 ;  /* 0x3f800000000d7423 */ /* 0x002fc80000000803 */
[----:B------:R-:W-:Y:S02]  /*0370*/  FFMA R0, R0, R13, R0 ;  /* 0x0000000d00007223 */ /* 0x000fe40000000000 */
[----:B--2---:R-:W1:Y:S02]  /*0380*/  FCHK P0, R2, R3 ;  /* 0x0000000302007302 */ /* 0x004e640000000000 */
[----:B------:R-:W-:-:S04]  /*0390*/  FFMA R13, R0, R2, RZ ;  /* 0x00000002000d7223 */ /* 0x000fc800000000ff */
[----:B------:R-:W-:-:S04]  /*03a0*/  FFMA R10, R13, -R3, R2 ;  /* 0x800000030d0a7223 */ /* 0x000fc80000000002 */
[----:B------:R-:W-:Y:S01]  /*03b0*/  FFMA R13, R0, R10, R13 ;  /* 0x0000000a000d7223 */ /* 0x000fe2000000000d */
[----:B01----:R-:W-:Y:S06]  /*03c0*/  @!P0 BRA `(.L_x_19) ;  /* 0x0000000000108947 */ /* 0x003fec0003800000 */
[----:B------:R-:W-:Y:S01]  /*03d0*/  IMAD.MOV.U32 R0, RZ, RZ, R2 ;  /* 0x000000ffff007224 */ /* 0x000fe200078e0002 */
[----:B------:R-:W-:-:S07]  /*03e0*/  MOV R2, 0x400 ;  /* 0x0000040000027802 */ /* 0x000fce0000000f00 */
[----:B------:R-:W-:Y:S05]  /*03f0*/  CALL.REL.NOINC `($__internal_2_$__cuda_sm3x_div_rn_noftz_f32_slowpath) ;  /* 0x0000000000ac7944 */ /* 0x000fea0003c00000 */
[----:B------:R-:W-:-:S07]  /*0400*/  IMAD.MOV.U32 R13, RZ, RZ, R0 ;  /* 0x000000ffff0d7224 */ /* 0x000fce00078e0000 */
.L_x_19:
[----:B------:R-:W-:Y:S05]  /*0410*/  BSYNC.RECONVERGENT B0 ;  /* 0x0000000000007941 */ /* 0x000fea0003800200 */
.L_x_18:
        /* <DEDUP_REMOVED lines=11> */
[----:B------:R-:W-:Y:S02]  /*04d0*/  MOV R0, R2 ;  /* 0x0000000200007202 */ /* 0x000fe40000000f00 */
[----:B------:R-:W-:-:S07]  /*04e0*/  MOV R2, 0x500 ;  /* 0x0000050000027802 */ /* 0x000fce0000000f00 */
[----:B------:R-:W-:Y:S05]  /*04f0*/  CALL.REL.NOINC `($__internal_2_$__cuda_sm3x_div_rn_noftz_f32_slowpath) ;  /* 0x00000000006c7944 */ /* 0x000fea0003c00000 */
[----:B------:R-:W-:-:S07]  /*0500*/  IMAD.MOV.U32 R9, RZ, RZ, R0 ;  /* 0x000000ffff097224 */ /* 0x000fce00078e0000 */
.L_x_21:
[----:B------:R-:W-:Y:S05]  /*0510*/  BSYNC.RECONVERGENT B0 ;  /* 0x0000000000007941 */ /* 0x000fea0003800200 */
.L_x_20:
[----:B------:R-:W-:Y:S01]  /*0520*/  STG.E desc[UR4][R4.64], R9 ;  /* 0x0000000904007986 */ /* 0x000fe2000c101904 */
[----:B------:R-:W-:Y:S05]  /*0530*/  EXIT ;  /* 0x000000000000794d */ /* 0x000fea0003800000 */
        .weak           $__internal_1_$__cuda_sm20_sqrt_rn_f32_slowpath
        .type           $__internal_1_$__cuda_sm20_sqrt_rn_f32_slowpath,@function
        .size           $__internal_1_$__cuda_sm20_sqrt_rn_f32_slowpath,($__internal_2_$__cuda_sm3x_div_rn_noftz_f32_slowpath - $__internal_1_$__cuda_sm20_sqrt_rn_f32_slowpath)
$__internal_1_$__cuda_sm20_sqrt_rn_f32_slowpath:
[----:B------:R-:W-:-:S13]  /*0540*/  LOP3.LUT P0, RZ, R2, 0x7fffffff, RZ, 0xc0, !PT ;  /* 0x7fffffff02ff7812 */ /* 0x000fda000780c0ff */
[----:B------:R-:W-:Y:S01]  /*0550*/  @!P0 IMAD.MOV.U32 R3, RZ, RZ, R2 ;  /* 0x000000ffff038224 */ /* 0x000fe200078e0002 */
[----:B------:R-:W-:Y:S06]  /*0560*/  @!P0 BRA `(.L_x_22) ;  /* 0x0000000000408947 */ /* 0x000fec0003800000 */
[----:B------:R-:W-:-:S13]  /*0570*/  FSETP.GEU.FTZ.AND P0, PT, R2, RZ, PT ;  /* 0x000000ff0200720b */ /* 0x000fda0003f1e000 */
[----:B------:R-:W-:Y:S01]  /*0580*/  @!P0 MOV R3, 0x7fffffff ;  /* 0x7fffffff00038802 */ /* 0x000fe20000000f00 */
[----:B------:R-:W-:Y:S06]  /*0590*/  @!P0 BRA `(.L_x_22) ;  /* 0x0000000000348947 */ /* 0x000fec0003800000 */
[----:B------:R-:W-:-:S13]  /*05a0*/  FSETP.GTU.FTZ.AND P0, PT, |R2|, +INF , PT ;  /* 0x7f8000000200780b */ /* 0x000fda0003f1c200 */
[----:B------:R-:W-:Y:S01]  /*05b0*/  @P0 FADD.FTZ R3, R2, 1 ;  /* 0x3f80000002030421 */ /* 0x000fe20000010000 */
[----:B------:R-:W-:Y:S06]  /*05c0*/  @P0 BRA `(.L_x_22) ;  /* 0x0000000000280947 */ /* 0x000fec0003800000 */
[----:B------:R-:W-:-:S13]  /*05d0*/  FSETP.NEU.FTZ.AND P0, PT, |R2|, +INF , PT ;  /* 0x7f8000000200780b */ /* 0x000fda0003f1d200 */
[----:B------:R-:W-:-:S04]  /*05e0*/  @P0 FFMA R10, R2, 1.84467440737095516160e+19, RZ ;  /* 0x5f800000020a0823 */ /* 0x000fc800000000ff */
[----:B------:R-:W0:Y:S02]  /*05f0*/  @P0 MUFU.RSQ R3, R10 ;  /* 0x0000000a00030308 */ /* 0x000e240000001400 */
[----:B0-----:R-:W-:Y:S01]  /*0600*/  @P0 FMUL.FTZ R11, R10, R3 ;  /* 0x000000030a0b0220 */ /* 0x001fe20000410000 */
[----:B------:R-:W-:Y:S01]  /*0610*/  @P0 FMUL.FTZ R13, R3, 0.5 ;  /* 0x3f000000030d0820 */ /* 0x000fe20000410000 */
[----:B------:R-:W-:Y:S02]  /*0620*/  @!P0 IMAD.MOV.U32 R3, RZ, RZ, R2 ;  /* 0x000000ffff038224 */ /* 0x000fe400078e0002 */
[----:B------:R-:W-:-:S04]  /*0630*/  @P0 FADD.FTZ R12, -R11, -RZ ;  /* 0x800000ff0b0c0221 */ /* 0x000fc80000010100 */
[----:B------:R-:W-:-:S04]  /*0640*/  @P0 FFMA R12, R11, R12, R10 ;  /* 0x0000000c0b0c0223 */ /* 0x000fc8000000000a */
[----:B------:R-:W-:-:S04]  /*0650*/  @P0 FFMA R12, R12, R13, R11 ;  /* 0x0000000d0c0c0223 */ /* 0x000fc8000000000b */
[----:B------:R-:W-:-:S07]  /*0660*/  @P0 FMUL.FTZ R3, R12, 2.3283064365386962891e-10 ;  /* 0x2f8000000c030820 */ /* 0x000fce0000410000 */
.L_x_22:
[----:B------:R-:W-:Y:S01]  /*0670*/  IMAD.MOV.U32 R10, RZ, RZ, R3 ;  /* 0x000000ffff0a7224 */ /* 0x000fe200078e0003 */
[----:B------:R-:W-:Y:S01]  /*0680*/  MOV R2, R14 ;  /* 0x0000000e00027202 */ /* 0x000fe20000000f00 */
[----:B------:R-:W-:-:S04]  /*0690*/  IMAD.MOV.U32 R3, RZ, RZ, 0x0 ;  /* 0x00000000ff037424 */ /* 0x000fc800078e00ff */
[----:B------:R-:W-:Y:S05]  /*06a0*/  RET.REL.NODEC R2 `(_Z9NormalizePfS_S_i) ;  /* 0xfffffff802547950 */ /* 0x000fea0003c3ffff */
        .weak           $__internal_2_$__cuda_sm3x_div_rn_noftz_f32_slowpath
        .type           $__internal_2_$__cuda_sm3x_div_rn_noftz_f32_slowpath,@function
        .size           $__internal_2_$__cuda_sm3x_div_rn_noftz_f32_slowpath,(.L_x_39 - $__internal_2_$__cuda_sm3x_div_rn_noftz_f32_slowpath)
$__internal_2_$__cuda_sm3x_div_rn_noftz_f32_slowpath:
[--C-:B------:R-:W-:Y:S01]  /*06b0*/  SHF.R.U32.HI R11, RZ, 0x17, R3.reuse ;  /* 0x00000017ff0b7819 */ /* 0x100fe20000011603 */
[----:B------:R-:W-:Y:S01]  /*06c0*/  BSSY.RECONVERGENT B1, `(.L_x_23) ;  /* 0x0000063000017945 */ /* 0x000fe20003800200 */
[----:B------:R-:W-:Y:S01]  /*06d0*/  SHF.R.U32.HI R10, RZ, 0x17, R0 ;  /* 0x00000017ff0a7819 */ /* 0x000fe20000011600 */
[----:B------:R-:W-:Y:S01]  /*06e0*/  IMAD.MOV.U32 R13, RZ, RZ, R3 ;  /* 0x000000ffff0d7224 */ /* 0x000fe200078e0003 */
[----:B------:R-:W-:Y:S02]  /*06f0*/  LOP3.LUT R11, R11, 0xff, RZ, 0xc0, !PT ;  /* 0x000000ff0b0b7812 */ /* 0x000fe400078ec0ff */
[----:B------:R-:W-:-:S03]  /*0700*/  LOP3.LUT R16, R10, 0xff, RZ, 0xc0, !PT ;  /* 0x000000ff0a107812 */ /* 0x000fc600078ec0ff */
[----:B------:R-:W-:Y:S01]  /*0710*/  VIADD R14, R11, 0xffffffff ;  /* 0xffffffff0b0e7836 */ /* 0x000fe20000000000 */
[----:B------:R-:W-:-:S04]  /*0720*/  IADD3 R12, PT, PT, R16, -0x1, RZ ;  /* 0xffffffff100c7810 */ /* 0x000fc80007ffe0ff */
[----:B------:R-:W-:-:S04]  /*0730*/  ISETP.GT.U32.AND P0, PT, R14, 0xfd, PT ;  /* 0x000000fd0e00780c */ /* 0x000fc80003f04070 */
[----:B------:R-:W-:-:S13]  /*0740*/  ISETP.GT.U32.OR P0, PT, R12, 0xfd, P0 ;  /* 0x000000fd0c00780c */ /* 0x000fda0000704470 */
[----:B------:R-:W-:Y:S01]  /*0750*/  @!P0 IMAD.MOV.U32 R10, RZ, RZ, RZ ;  /* 0x000000ffff0a8224 */ /* 0x000fe200078e00ff */
[----:B------:R-:W-:Y:S06]  /*0760*/  @!P0 BRA `(.L_x_24) ;  /* 0x00000000005c8947 */ /* 0x000fec0003800000 */
[----:B------:R-:W-:Y:S02]  /*0770*/  FSETP.GTU.FTZ.AND P0, PT, |R0|, +INF , PT ;  /* 0x7f8000000000780b */ /* 0x000fe40003f1c200 */
[----:B------:R-:W-:-:S04]  /*0780*/  FSETP.GTU.FTZ.AND P1, PT, |R3|, +INF , PT ;  /* 0x7f8000000300780b */ /* 0x000fc80003f3c200 */
[----:B------:R-:W-:-:S13]  /*0790*/  PLOP3.LUT P0, PT, P0, P1, PT, 0xf8, 0x8f ;  /* 0x00000000008f781c */ /* 0x000fda0000703f70 */
[----:B------:R-:W-:Y:S05]  /*07a0*/  @P0 BRA `(.L_x_25) ;  /* 0x00000004004c0947 */ /* 0x000fea0003800000 */
[----:B------:R-:W-:-:S13]  /*07b0*/  LOP3.LUT P0, RZ, R13, 0x7fffffff, R0, 0xc8, !PT ;  /* 0x7fffffff0dff7812 */ /* 0x000fda000780c800 */
[----:B------:R-:W-:Y:S05]  /*07c0*/  @!P0 BRA `(.L_x_26) ;  /* 0x00000004003c8947 */ /* 0x000fea0003800000 */
[C---:B------:R-:W-:Y:S02]  /*07d0*/  FSETP.NEU.FTZ.AND P2, PT, |R0|.reuse, +INF , PT ;  /* 0x7f8000000000780b */ /* 0x040fe40003f5d200 */
[----:B------:R-:W-:Y:S02]  /*07e0*/  FSETP.NEU.FTZ.AND P1, PT, |R3|, +INF , PT ;  /* 0x7f8000000300780b */ /* 0x000fe40003f3d200 */
[----:B------:R-:W-:-:S11]  /*07f0*/  FSETP.NEU.FTZ.AND P0, PT, |R0|, +INF , PT ;  /* 0x7f8000000000780b */ /* 0x000fd60003f1d200 */
[----:B------:R-:W-:Y:S05]  /*0800*/  @!P1 BRA !P2, `(.L_x_26) ;  /* 0x00000004002c9947 */ /* 0x000fea0005000000 */
[----:B------:R-:W-:-:S04]  /*0810*/  LOP3.LUT P2, RZ, R0, 0x7fffffff, RZ, 0xc0, !PT ;  /* 0x7fffffff00ff7812 */ /* 0x000fc8000784c0ff */
[----:B------:R-:W-:-:S13]  /*0820*/  PLOP3.LUT P1, PT, P1, P2, PT, 0x2f, 0xf2 ;  /* 0x0000000000f2781c */ /* 0x000fda0000f24577 */
[----:B------:R-:W-:Y:S05]  /*0830*/  @P1 BRA `(.L_x_27) ;  /* 0x0000000400181947 */ /* 0x000fea0003800000 */
[----:B------:R-:W-:-:S04]  /*0840*/  LOP3.LUT P1, RZ, R13, 0x7fffffff, RZ, 0xc0, !PT ;  /* 0x7fffffff0dff7812 */ /* 0x000fc8000782c0ff */
[----:B------:R-:W-:-:S13]  /*0850*/  PLOP3.LUT P0, PT, P0, P1, PT, 0x2f, 0xf2 ;  /* 0x0000000000f2781c */ /* 0x000fda0000702577 */
[----:B------:R-:W-:Y:S05]  /*0860*/  @P0 BRA `(.L_x_28) ;  /* 0x0000000400000947 */ /* 0x000fea0003800000 */
[----:B------:R-:W-:Y:S02]  /*0870*/  ISETP.GE.AND P0, PT, R12, RZ, PT ;  /* 0x000000ff0c00720c */ /* 0x000fe40003f06270 */
[----:B------:R-:W-:-:S11]  /*0880*/  ISETP.GE.AND P1, PT, R14, RZ, PT ;  /* 0x000000ff0e00720c */ /* 0x000fd60003f26270 */
[----:B------:R-:W-:Y:S01]  /*0890*/  @P0 MOV R10, RZ ;  /* 0x000000ff000a0202 */ /* 0x000fe20000000f00 */
[----:B------:R-:W-:Y:S02]  /*08a0*/  @!P0 IMAD.MOV.U32 R10, RZ, RZ, -0x40 ;  /* 0xffffffc0ff0a8424 */ /* 0x000fe400078e00ff */
[----:B------:R-:W-:Y:S01]  /*08b0*/  @!P0 FFMA R0, R0, 1.84467440737095516160e+19, RZ ;  /* 0x5f80000000008823 */ /* 0x000fe200000000ff */
[----:B------:R-:W-:Y:S01]  /*08c0*/  @!P1 FFMA R13, R3, 1.84467440737095516160e+19, RZ ;  /* 0x5f800000030d9823 */ /* 0x000fe200000000ff */
[----:B------:R-:W-:-:S07]  /*08d0*/  @!P1 VIADD R10, R10, 0x40 ;  /* 0x000000400a0a9836 */ /* 0x000fce0000000000 */
.L_x_24:
[----:B------:R-:W-:Y:S01]  /*08e0*/  LEA R12, R11, 0xc0800000, 0x17 ;  /* 0xc08000000b0c7811 */ /* 0x000fe200078eb8ff */
[----:B------:R-:W-:Y:S03]  /*08f0*/  BSSY.RECONVERGENT B2, `(.L_x_29) ;  /* 0x0000036000027945 */ /* 0x000fe60003800200 */
[----:B------:R-:W-:Y:S01]  /*0900*/  IADD3 R13, PT, PT, -R12, R13, RZ ;  /* 0x0000000d0c0d7210 */ /* 0x000fe20007ffe1ff */
[----:B------:R-:W-:-:S03]  /*0910*/  VIADD R12, R16, 0xffffff81 ;  /* 0xffffff81100c7836 */ /* 0x000fc60000000000 */
[----:B------:R0:W1:Y:S01]  /*0920*/  MUFU.RCP R14, R13 ;  /* 0x0000000d000e7308 */ /* 0x0000620000001000 */
[----:B------:R-:W-:Y:S01]  /*0930*/  FADD.FTZ R15, -R13, -RZ ;  /* 0x800000ff0d0f7221 */ /* 0x000fe20000010100 */
[C---:B------:R-:W-:Y:S01]  /*0940*/  IMAD R0, R12.reuse, -0x800000, R0 ;  /* 0xff8000000c007824 */ /* 0x040fe200078e0200 */
[----:B0-----:R-:W-:-:S04]  /*0950*/  IADD3 R13, PT, PT, R12, 0x7f, -R11 ;  /* 0x0000007f0c0d7810 */ /* 0x001fc80007ffe80b */
[----:B------:R-:W-:Y:S01]  /*0960*/  IADD3 R13, PT, PT, R13, R10, RZ ;  /* 0x0000000a0d0d7210 */ /* 0x000fe20007ffe0ff */
[----:B-1----:R-:W-:-:S04]  /*0970*/  FFMA R17, R14, R15, 1 ;  /* 0x3f8000000e117423 */ /* 0x002fc8000000000f */
[----:B------:R-:W-:-:S04]  /*0980*/  FFMA R19, R14, R17, R14 ;  /* 0x000000110e137223 */ /* 0x000fc8000000000e */
[----:B------:R-:W-:-:S04]  /*0990*/  FFMA R14, R0, R19, RZ ;  /* 0x00000013000e7223 */ /* 0x000fc800000000ff */
[----:B------:R-:W-:-:S04]  /*09a0*/  FFMA R17, R15, R14, R0 ;  /* 0x0000000e0f117223 */ /* 0x000fc80000000000 */
[----:B------:R-:W-:-:S04]  /*09b0*/  FFMA R14, R19, R17, R14 ;  /* 0x00000011130e7223 */ /* 0x000fc8000000000e */
[----:B------:R-:W-:-:S04]  /*09c0*/  FFMA R15, R15, R14, R0 ;  /* 0x0000000e0f0f7223 */ /* 0x000fc80000000000 */
[----:B------:R-:W-:-:S05]  /*09d0*/  FFMA R0, R19, R15, R14 ;  /* 0x0000000f13007223 */ /* 0x000fca000000000e */
[----:B------:R-:W-:-:S04]  /*09e0*/  SHF.R.U32.HI R11, RZ, 0x17, R0 ;  /* 0x00000017ff0b7819 */ /* 0x000fc80000011600 */
[----:B------:R-:W-:-:S05]  /*09f0*/  LOP3.LUT R11, R11, 0xff, RZ, 0xc0, !PT ;  /* 0x000000ff0b0b7812 */ /* 0x000fca00078ec0ff */
[----:B------:R-:W-:-:S05]  /*0a00*/  IMAD.IADD R16, R11, 0x1, R13 ;  /* 0x000000010b107824 */ /* 0x000fca00078e020d */
[----:B------:R-:W-:-:S04]  /*0a10*/  IADD3 R10, PT, PT, R16, -0x1, RZ ;  /* 0xffffffff100a7810 */ /* 0x000fc80007ffe0ff */
[----:B------:R-:W-:-:S13]  /*0a20*/  ISETP.GE.U32.AND P0, PT, R10, 0xfe, PT ;  /* 0x000000fe0a00780c */ /* 0x000fda0003f06070 */
[----:B------:R-:W-:Y:S05]  /*0a30*/  @!P0 BRA `(.L_x_30) ;  /* 0x0000000000808947 */ /* 0x000fea0003800000 */
[----:B------:R-:W-:-:S13]  /*0a40*/  ISETP.GT.AND P0, PT, R16, 0xfe, PT ;  /* 0x000000fe1000780c */ /* 0x000fda0003f04270 */
[----:B------:R-:W-:Y:S05]  /*0a50*/  @P0 BRA `(.L_x_31) ;  /* 0x00000000006c0947 */ /* 0x000fea0003800000 */
[----:B------:R-:W-:-:S13]  /*0a60*/  ISETP.GE.AND P0, PT, R16, 0x1, PT ;  /* 0x000000011000780c */ /* 0x000fda0003f06270 */
[----:B------:R-:W-:Y:S05]  /*0a70*/  @P0 BRA `(.L_x_32) ;  /* 0x0000000000740947 */ /* 0x000fea0003800000 */
[----:B------:R-:W-:Y:S02]  /*0a80*/  ISETP.GE.AND P0, PT, R16, -0x18, PT ;  /* 0xffffffe81000780c */ /* 0x000fe40003f06270 */
[----:B------:R-:W-:-:S11]  /*0a90*/  LOP3.LUT R0, R0, 0x80000000, RZ, 0xc0, !PT ;  /* 0x8000000000007812 */ /* 0x000fd600078ec0ff */
[----:B------:R-:W-:Y:S05]  /*0aa0*/  @!P0 BRA `(.L_x_32) ;  /* 0x0000000000688947 */ /* 0x000fea0003800000 */
[CCC-:B------:R-:W-:Y:S01]  /*0ab0*/  FFMA.RZ R10, R19.reuse, R15.reuse, R14.reuse ;  /* 0x0000000f130a7223 */ /* 0x1c0fe2000000c00e */
[C---:B------:R-:W-:Y:S02]  /*0ac0*/  VIADD R13, R16.reuse, 0x20 ;  /* 0x00000020100d7836 */ /* 0x040fe40000000000 */
[CCC-:B------:R-:W-:Y:S01]  /*0ad0*/  FFMA.RM R11, R19.reuse, R15.reuse, R14.reuse ;  /* 0x0000000f130b7223 */ /* 0x1c0fe2000000400e */
[----:B------:R-:W-:Y:S02]  /*0ae0*/  ISETP.NE.AND P2, PT, R16, RZ, PT ;  /* 0x000000ff1000720c */ /* 0x000fe40003f45270 */
[----:B------:R-:W-:Y:S01]  /*0af0*/  LOP3.LUT R12, R10, 0x7fffff, RZ, 0xc0, !PT ;  /* 0x007fffff0a0c7812 */ /* 0x000fe200078ec0ff */
[----:B------:R-:W-:Y:S01]  /*0b00*/  FFMA.RP R10, R19, R15, R14 ;  /* 0x0000000f130a7223 */ /* 0x000fe2000000800e */
[----:B------:R-:W-:Y:S02]  /*0b10*/  ISETP.NE.AND P1, PT, R16, RZ, PT ;  /* 0x000000ff1000720c */ /* 0x000fe40003f25270 */
[----:B------:R-:W-:-:S02]  /*0b20*/  LOP3.LUT R12, R12, 0x800000, RZ, 0xfc, !PT ;  /* 0x008000000c0c7812 */ /* 0x000fc400078efcff */
[----:B------:R-:W-:Y:S02]  /*0b30*/  IADD3 R14, PT, PT, -R16, RZ, RZ ;  /* 0x000000ff100e7210 */ /* 0x000fe40007ffe1ff */
[----:B------:R-:W-:Y:S02]  /*0b40*/  SHF.L.U32 R13, R12, R13, RZ ;  /* 0x0000000d0c0d7219 */ /* 0x000fe400000006ff */
[----:B------:R-:W-:Y:S02]  /*0b50*/  FSETP.NEU.FTZ.AND P0, PT, R10, R11, PT ;  /* 0x0000000b0a00720b */ /* 0x000fe40003f1d000 */
[----:B------:R-:W-:Y:S02]  /*0b60*/  SEL R11, R14, RZ, P2 ;  /* 0x000000ff0e0b7207 */ /* 0x000fe40001000000 */
[----:B------:R-:W-:Y:S02]  /*0b70*/  ISETP.NE.AND P1, PT, R13, RZ, P1 ;  /* 0x000000ff0d00720c */ /* 0x000fe40000f25270 */
[----:B------:R-:W-:-:S02]  /*0b80*/  SHF.R.U32.HI R11, RZ, R11, R12 ;  /* 0x0000000bff0b7219 */ /* 0x000fc4000001160c */
[----:B------:R-:W-:Y:S02]  /*0b90*/  PLOP3.LUT P0, PT, P0, P1, PT, 0xf8, 0x8f ;  /* 0x00000000008f781c */ /* 0x000fe40000703f70 */
[----:B------:R-:W-:Y:S02]  /*0ba0*/  SHF.R.U32.HI R13, RZ, 0x1, R11 ;  /* 0x00000001ff0d7819 */ /* 0x000fe4000001160b */
[----:B------:R-:W-:-:S04]  /*0bb0*/  SEL R10, RZ, 0x1, !P0 ;  /* 0x00000001ff0a7807 */ /* 0x000fc80004000000 */
[----:B------:R-:W-:-:S04]  /*0bc0*/  LOP3.LUT R10, R10, 0x1, R13, 0xf8, !PT ;  /* 0x000000010a0a7812 */ /* 0x000fc800078ef80d */
[----:B------:R-:W-:-:S05]  /*0bd0*/  LOP3.LUT R10, R10, R11, RZ, 0xc0, !PT ;  /* 0x0000000b0a0a7212 */ /* 0x000fca00078ec0ff */
[----:B------:R-:W-:-:S05]  /*0be0*/  IMAD.IADD R13, R13, 0x1, R10 ;  /* 0x000000010d0d7824 */ /* 0x000fca00078e020a */
[----:B------:R-:W-:Y:S01]  /*0bf0*/  LOP3.LUT R0, R13, R0, RZ, 0xfc, !PT ;  /* 0x000000000d007212 */ /* 0x000fe200078efcff */
[----:B------:R-:W-:Y:S06]  /*0c00*/  BRA `(.L_x_32) ;  /* 0x0000000000107947 */ /* 0x000fec0003800000 */
.L_x_31:
[----:B------:R-:W-:-:S04]  /*0c10*/  LOP3.LUT R0, R0, 0x80000000, RZ, 0xc0, !PT ;  /* 0x8000000000007812 */ /* 0x000fc800078ec0ff */
[----:B------:R-:W-:Y:S01]  /*0c20*/  LOP3.LUT R0, R0, 0x7f800000, RZ, 0xfc, !PT ;  /* 0x7f80000000007812 */ /* 0x000fe200078efcff */
[----:B------:R-:W-:Y:S06]  /*0c30*/  BRA `(.L_x_32) ;  /* 0x0000000000047947 */ /* 0x000fec0003800000 */
.L_x_30:
[----:B------:R-:W-:-:S07]  /*0c40*/  LEA R0, R13, R0, 0x17 ;  /* 0x000000000d007211 */ /* 0x000fce00078eb8ff */
.L_x_32:
[----:B------:R-:W-:Y:S05]  /*0c50*/  BSYNC.RECONVERGENT B2 ;  /* 0x0000000000027941 */ /* 0x000fea0003800200 */
.L_x_29:
[----:B------:R-:W-:Y:S05]  /*0c60*/  BRA `(.L_x_33) ;  /* 0x0000000000207947 */ /* 0x000fea0003800000 */
.L_x_28:
[----:B------:R-:W-:-:S04]  /*0c70*/  LOP3.LUT R0, R13, 0x80000000, R0, 0x48, !PT ;  /* 0x800000000d007812 */ /* 0x000fc800078e4800 */
[----:B------:R-:W-:Y:S01]  /*0c80*/  LOP3.LUT R0, R0, 0x7f800000, RZ, 0xfc, !PT ;  /* 0x7f80000000007812 */ /* 0x000fe200078efcff */
[----:B------:R-:W-:Y:S06]  /*0c90*/  BRA `(.L_x_33) ;  /* 0x0000000000147947 */ /* 0x000fec0003800000 */
.L_x_27:
[----:B------:R-:W-:Y:S01]  /*0ca0*/  LOP3.LUT R0, R13, 0x80000000, R0, 0x48, !PT ;  /* 0x800000000d007812 */ /* 0x000fe200078e4800 */
[----:B------:R-:W-:Y:S06]  /*0cb0*/  BRA `(.L_x_33) ;  /* 0x00000000000c7947 */ /* 0x000fec0003800000 */
.L_x_26:
[----:B------:R-:W0:Y:S01]  /*0cc0*/  MUFU.RSQ R0, -QNAN ;  /* 0xffc0000000007908 */ /* 0x000e220000001400 */
[----:B------:R-:W-:Y:S05]  /*0cd0*/  BRA `(.L_x_33) ;  /* 0x0000000000047947 */ /* 0x000fea0003800000 */
.L_x_25:
[----:B------:R-:W-:-:S07]  /*0ce0*/  FADD.FTZ R0, R0, R3 ;  /* 0x0000000300007221 */ /* 0x000fce0000010000 */
.L_x_33:
[----:B------:R-:W-:Y:S05]  /*0cf0*/  BSYNC.RECONVERGENT B1 ;  /* 0x0000000000017941 */ /* 0x000fea0003800200 */
.L_x_23:
[----:B------:R-:W-:Y:S02]  /*0d00*/  HFMA2 R11, -RZ, RZ, 0, 0 ;  /* 0x00000000ff0b7431 */ /* 0x000fe400000001ff */
[----:B------:R-:W-:-:S04]  /*0d10*/  IMAD.MOV.U32 R10, RZ, RZ, R2 ;  /* 0x000000ffff0a7224 */ /* 0x000fc800078e0002 */
[----:B0-----:R-:W-:Y:S05]  /*0d20*/  RET.REL.NODEC R10 `(_Z9NormalizePfS_S_i) ;  /* 0xfffffff00ab47950 */ /* 0x001fea0003c3ffff */
.L_x_34:
        /* <DEDUP_REMOVED lines=13> */
.L_x_39:


//--------------------- .text._Z6vecSubPfS_S_S_S_S_i --------------------------
	.section	.text._Z6vecSubPfS_S_S_S_S_i,"ax",@progbits
	.align	128
        .global         _Z6vecSubPfS_S_S_S_S_i
        .type           _Z6vecSubPfS_S_S_S_S_i,@function
        .size           _Z6vecSubPfS_S_S_S_S_i,(.L_x_44 - _Z6vecSubPfS_S_S_S_S_i)
        .other          _Z6vecSubPfS_S_S_S_S_i,@"STO_CUDA_ENTRY STV_DEFAULT"
_Z6vecSubPfS_S_S_S_S_i:
.text._Z6vecSubPfS_S_S_S_S_i:
        /* <DEDUP_REMOVED lines=12> */
[----:B0-----:R-:W-:-:S07]  /*00c0*/  IMAD.WIDE R4, R13, 0x4, R4 ;  /* 0x000000040d047825 */ /* 0x001fce00078e0204 */
[----:B------:R-:W0:Y:S01]  /*00d0*/  LDC.64 R6, c[0x0][0x388] ;  /* 0x0000e200ff067b82 */ /* 0x000e220000000a00 */
[----:B-1----:R-:W4:Y:S01]  /*00e0*/  LDG.E R5, desc[UR4][R4.64] ;  /* 0x0000000404057981 */ /* 0x002f22000c1e1900 */
[----:B--2---:R-:W-:-:S06]  /*00f0*/  IMAD.WIDE R2, R13, 0x4, R2 ;  /* 0x000000040d027825 */ /* 0x004fcc00078e0202 */
[----:B------:R-:W1:Y:S01]  /*0100*/  LDC.64 R10, c[0x0][0x3a8] ;  /* 0x0000ea00ff0a7b82 */ /* 0x000e620000000a00 */
[----:B------:R-:W4:Y:S01]  /*0110*/  LDG.E R0, desc[UR4][R2.64] ;  /* 0x0000000402007981 */ /* 0x000f22000c1e1900 */
[----:B---3--:R-:W-:-:S04]  /*0120*/  IMAD.WIDE R8, R13, 0x4, R8 ;  /* 0x000000040d087825 */ /* 0x008fc800078e0208 */
[----:B0-----:R-:W-:-:S04]  /*0130*/  IMAD.WIDE R6, R13, 0x4, R6 ;  /* 0x000000040d067825 */ /* 0x001fc800078e0206 */
[----:B----4-:R-:W-:Y:S02]  /*0140*/  FADD R15, R0, -R5 ;  /* 0x80000005000f7221 */ /* 0x010fe40000000000 */
[----:B------:R-:W0:Y:S03]  /*0150*/  LDC.64 R4, c[0x0][0x390] ;  /* 0x0000e400ff047b82 */ /* 0x000e260000000a00 */
[----:B------:R2:W-:Y:S04]  /*0160*/  STG.E desc[UR4][R2.64], R15 ;  /* 0x0000000f02007986 */ /* 0x0005e8000c101904 */
[----:B------:R-:W3:Y:S04]  /*0170*/  LDG.E R9, desc[UR4][R8.64] ;  /* 0x0000000408097981 */ /* 0x000ee8000c1e1900 */
[----:B------:R-:W3:Y:S01]  /*0180*/  LDG.E R0, desc[UR4][R6.64] ;  /* 0x0000000406007981 */ /* 0x000ee2000c1e1900 */
[----:B-1----:R-:W-:-:S04]  /*0190*/  IMAD.WIDE R10, R13, 0x4, R10 ;  /* 0x000000040d0a7825 */ /* 0x002fc800078e020a */
[----:B0-----:R-:W-:-:S04]  /*01a0*/  IMAD.WIDE R4, R13, 0x4, R4 ;  /* 0x000000040d047825 */ /* 0x001fc800078e0204 */
[----:B---3--:R-:W-:-:S05]  /*01b0*/  FADD R17, R0, -R9 ;  /* 0x8000000900117221 */ /* 0x008fca0000000000 */
[----:B------:R-:W-:Y:S04]  /*01c0*/  STG.E desc[UR4][R6.64], R17 ;  /* 0x0000001106007986 */ /* 0x000fe8000c101904 */
[----:B------:R-:W2:Y:S04]  /*01d0*/  LDG.E R11, desc[UR4][R10.64] ;  /* 0x000000040a0b7981 */ /* 0x000ea8000c1e1900 */
[----:B------:R-:W2:Y:S02]  /*01e0*/  LDG.E R0, desc[UR4][R4.64] ;  /* 0x0000000404007981 */ /* 0x000ea4000c1e1900 */
[----:B--2---:R-:W-:-:S05]  /*01f0*/  FADD R3, R0, -R11 ;  /* 0x8000000b00037221 */ /* 0x004fca0000000000 */
[----:B------:R-:W-:Y:S01]  /*0200*/  STG.E desc[UR4][R4.64], R3 ;  /* 0x0000000304007986 */ /* 0x000fe2000c101904 */
[----:B------:R-:W-:Y:S05]  /*0210*/  EXIT ;  /* 0x000000000000794d */ /* 0x000fea0003800000 */
.L_x_35:
        /* <DEDUP_REMOVED lines=14> */
.L_x_44:


//--------------------- .text._Z6vecAddPfS_S_S_S_S_i --------------------------
	.section	.text._Z6vecAddPfS_S_S_S_S_i,"ax",@progbits
	.align	128
        .global         _Z6vecAddPfS_S_S_S_S_i
        .type           _Z6vecAddPfS_S_S_S_S_i,@function
        .size           _Z6vecAddPfS_S_S_S_S_i,(.L_x_45 - _Z6vecAddPfS_S_S_S_S_i)
        .other          _Z6vecAddPfS_S_S_S_S_i,@"STO_CUDA_ENTRY STV_DEFAULT"
_Z6vecAddPfS_S_S_S_S_i:
.text._Z6vecAddPfS_S_S_S_S_i:
        /* <DEDUP_REMOVED lines=20> */
[----:B----4-:R-:W-:Y:S02]  /*0140*/  FADD R15, R0, R5 ;  /* 0x00000005000f7221 */ /* 0x010fe40000000000 */
[----:B------:R-:W0:Y:S03]  /*0150*/  LDC.64 R4, c[0x0][0x390] ;  /* 0x0000e400ff047b82 */ /* 0x000e260000000a00 */
[----:B------:R2:W-:Y:S04]  /*0160*/  STG.E desc[UR4][R2.64], R15 ;  /* 0x0000000f02007986 */ /* 0x0005e8000c101904 */
[----:B------:R-:W3:Y:S04]  /*0170*/  LDG.E R9, desc[UR4][R8.64] ;  /* 0x0000000408097981 */ /* 0x000ee8000c1e1900 */
[----:B------:R-:W3:Y:S01]  /*0180*/  LDG.E R0, desc[UR4][R6.64] ;  /* 0x0000000406007981 */ /* 0x000ee2000c1e1900 */
[----:B-1----:R-:W-:-:S04]  /*0190*/  IMAD.WIDE R10, R13, 0x4, R10 ;  /* 0x000000040d0a7825 */ /* 0x002fc800078e020a */
[----:B0-----:R-:W-:-:S04]  /*01a0*/  IMAD.WIDE R4, R13, 0x4, R4 ;  /* 0x000000040d047825 */ /* 0x001fc800078e0204 */
[----:B---3--:R-:W-:-:S05]  /*01b0*/  FADD R17, R0, R9 ;  /* 0x0000000900117221 */ /* 0x008fca0000000000 */
[----:B------:R-:W-:Y:S04]  /*01c0*/  STG.E desc[UR4][R6.64], R17 ;  /* 0x0000001106007986 */ /* 0x000fe8000c101904 */
[----:B------:R-:W2:Y:S04]  /*01d0*/  LDG.E R11, desc[UR4][R10.64] ;  /* 0x000000040a0b7981 */ /* 0x000ea8000c1e1900 */
[----:B------:R-:W2:Y:S02]  /*01e0*/  LDG.E R0, desc[UR4][R4.64] ;  /* 0x0000000404007981 */ /* 0x000ea4000c1e1900 */
[----:B--2---:R-:W-:-:S05]  /*01f0*/  FADD R3, R0, R11 ;  /* 0x0000000b00037221 */ /* 0x004fca0000000000 */
[----:B------:R-:W-:Y:S01]  /*0200*/  STG.E desc[UR4][R4.64], R3 ;  /* 0x0000000304007986 */ /* 0x000fe2000c101904 */
[----:B------:R-:W-:Y:S05]  /*0210*/  EXIT ;  /* 0x000000000000794d */ /* 0x000fea0003800000 */
.L_x_36:
        /* <DEDUP_REMOVED lines=14> */
.L_x_45:


//--------------------- .nv.shared.reserved.0     --------------------------
	.section	.nv.shared.reserved.0,"aw",@nobits
	.weak		__nv_reservedSMEM_offset_0_alias
	.size		__nv_reservedSMEM_offset_0_alias, 0, 64
	.other		__nv_reservedSMEM_offset_0_alias,@"STO_CUDA_RESERVED_SHARED STV_DEFAULT"
__nv_reservedSMEM_offset_0_alias:
	.zero		0
	.zero		64


//--------------------- .nv.shared._Z6vecDotPfS_S_S_S_S_S_i --------------------------
	.section	.nv.shared._Z6vecDotPfS_S_S_S_S_S_i,"aw",@nobits
	.sectionflags	@""
	.align	4
.nv.shared._Z6vecDotPfS_S_S_S_S_S_i:
	.zero		2048


//--------------------- .nv.constant0._Z23IntersectTriangleKernelP3RayP8TriangleP12IntersectionPbii --------------------------
	.section	.nv.constant0._Z23IntersectTriangleKernelP3RayP8TriangleP12IntersectionPbii,"a",@progbits
	.sectionflags	@""
	.align	4
.nv.constant0._Z23IntersectTriangleKernelP3RayP8TriangleP12IntersectionPbii:
	.zero		936


//--------------------- .nv.constant0._Z8vecCrossPfS_S_S_S_S_S_S_S_i --------------------------
	.section	.nv.constant0._Z8vecCrossPfS_S_S_S_S_S_S_S_i,"a",@progbits
	.sectionflags	@""
	.align	4
.nv.constant0._Z8vecCrossPfS_S_S_S_S_S_S_S_i:
	.zero		972


//--------------------- .nv.constant0._Z6vecDotPfS_S_S_S_S_S_i --------------------------
	.section	.nv.constant0._Z6vecDotPfS_S_S_S_S_S_i,"a",@progbits
	.sectionflags	@""
	.align	4
.nv.constant0._Z6vecDotPfS_S_S_S_S_S_i:
	.zero		956


//--------------------- .nv.constant0._Z9NormalizePfS_S_i --------------------------
	.section	.nv.constant0._Z9NormalizePfS_S_i,"a",@progbits
	.sectionflags	@""
	.align	4
.nv.constant0._Z9NormalizePfS_S_i:
	.zero		924


//--------------------- .nv.constant0._Z6vecSubPfS_S_S_S_S_i --------------------------
	.section	.nv.constant0._Z6vecSubPfS_S_S_S_S_i,"a",@progbits
	.sectionflags	@""
	.align	4
.nv.constant0._Z6vecSubPfS_S_S_S_S_i:
	.zero		948


//--------------------- .nv.constant0._Z6vecAddPfS_S_S_S_S_i --------------------------
	.section	.nv.constant0._Z6vecAddPfS_S_S_S_S_i,"a",@progbits
	.sectionflags	@""
	.align	4
.nv.constant0._Z6vecAddPfS_S_S_S_S_i:
	.zero		948


//--------------------- SYMBOLS --------------------------

	.type		.nv.reservedSmem.offset0,@object
	.size		.nv.reservedSmem.offset0,0x4
	.type		.nv.reservedSmem.cap,@object
	.size		.nv.reservedSmem.cap,0x4
